def matmul_kernel(
    a_ptr,
    b_ptr,
    c_ptr,
    M,
    N,
    K,
    stride_am,
    stride_ak,
    stride_bk,
    stride_bn,
    stride_cm,
    stride_cn,
    BLOCK_M: tl.constexpr,
    BLOCK_N: tl.constexpr,
    BLOCK_K: tl.constexpr,
    GROUP_M: tl.constexpr,
):
    pid = tl.program_id(axis=0)
    num_pid_m = tl.cdiv(M, BLOCK_M)
    num_pid_n = tl.cdiv(N, BLOCK_N)
    num_pid_in_group = GROUP_M * num_pid_n
    group_id = pid // num_pid_in_group
    first_pid_m = group_id * GROUP_M
    group_size_m = min(num_pid_m - first_pid_m, GROUP_M)
    pid_m = first_pid_m + ((pid % num_pid_in_group) % group_size_m)
    pid_n = (pid % num_pid_in_group) // group_size_m

    offs_am = (pid_m * BLOCK_M + tl.arange(0, BLOCK_M)) % M
    offs_bn = (pid_n * BLOCK_N + tl.arange(0, BLOCK_N)) % N
    offs_k = tl.arange(0, BLOCK_K)
    a_ptrs = a_ptr + offs_am[:, None] * stride_am + offs_k[None, :] * stride_ak
    b_ptrs = b_ptr + offs_k[:, None] * stride_bk + offs_bn[None, :] * stride_bn

    acc = tl.zeros((BLOCK_M, BLOCK_N), dtype=tl.float32)
    for kk in range(0, tl.cdiv(K, BLOCK_K)):
        a = tl.load(a_ptrs, mask=offs_k[None, :] < K - kk * BLOCK_K, other=0.0)
        b = tl.load(b_ptrs, mask=offs_k[:, None] < K - kk * BLOCK_K, other=0.0)
        acc = tl.dot(a, b, acc)
        a_ptrs += BLOCK_K * stride_ak
        b_ptrs += BLOCK_K * stride_bk

    c = acc.to(c_ptr.dtype.element_ty)
    offs_cm = pid_m * BLOCK_M + tl.arange(0, BLOCK_M)
    offs_cn = pid_n * BLOCK_N + tl.arange(0, BLOCK_N)
    c_ptrs = c_ptr + offs_cm[:, None] * stride_cm + offs_cn[None, :] * stride_cn
    mask = (offs_cm[:, None] < M) & (offs_cn[None, :] < N)
    tl.store(c_ptrs, c, mask=mask)

# config = {"BLOCK_K": 32, "BLOCK_M": 512, "BLOCK_N": 32, "GROUP_M": 8, "arch": "sm_90", "dtype": "fp16", "num_ctas": 1, "num_stages": 3, "num_warps": 4}
# arch = sm_90


// ===== COMPILED SASS (sm_90a) =====

	.target	sm_90a

	.elftype	@"ET_EXEC"


//--------------------- .note.nv.tkinfo           --------------------------
	.section	.note.nv.tkinfo,"",@"SHT_NOTE"
	.sectionflags	@"SHF_NOTE_NV_TKINFO"
	.tkinfo
        /*0018*/ 	.word	0x00000002
        /*0030*/ 	.string	""
        /*0030*/ 	.string	"ptxas"
        /*0030*/ 	.string	"Cuda compilation tools, release 13.0, V13.0.88"
        /*0030*/ 	.string	"Build cuda_13.0.r13.0/compiler.36424714_0"
        /*0030*/ 	.string	"-v  -suppress-debug-info  -lineinfo  -arch sm_90a "



//--------------------- .note.nv.cuinfo           --------------------------
	.section	.note.nv.cuinfo,"",@"SHT_NOTE"
	.sectionflags	@"SHF_NOTE_NV_CUINFO"
        /*0018*/ 	.short	0x0002
        /*001a*/ 	.short	0x005a
        /*001c*/ 	.short	0x0082
	.zero		2


//--------------------- .nv.info                  --------------------------
	.section	.nv.info,"",@"SHT_CUDA_INFO"
	.align	4


	//----- nvinfo : EIATTR_REGCOUNT
	.align		4
        /*0000*/ 	.byte	0x04, 0x2f
        /*0002*/ 	.short	(.L_1 - .L_0)
	.align		4
.L_0:
        /*0004*/ 	.word	index@(matmul_kernel)
        /*0008*/ 	.word	0x000000ff


	//----- nvinfo : EIATTR_FRAME_SIZE
	.align		4
.L_1:
        /*000c*/ 	.byte	0x04, 0x11
        /*000e*/ 	.short	(.L_3 - .L_2)
	.align		4
.L_2:
        /*0010*/ 	.word	index@(matmul_kernel)
        /*0014*/ 	.word	0x00000678


	//----- nvinfo : EIATTR_MIN_STACK_SIZE
	.align		4
.L_3:
        /*0018*/ 	.byte	0x04, 0x12
        /*001a*/ 	.short	(.L_5 - .L_4)
	.align		4
.L_4:
        /*001c*/ 	.word	index@(matmul_kernel)
        /*0020*/ 	.word	0x00000678
.L_5:


//--------------------- .nv.compat                --------------------------
	.section	.nv.compat,"",@"SHT_CUDA_COMPAT_INFO"
	.align	4
        /*0000*/ 	.byte	0x02, 0x09, 0x01, 0x00, 0x02, 0x02, 0x04, 0x00, 0x02, 0x05, 0x05, 0x00, 0x03, 0x07, 0x01, 0x01
        /*0010*/ 	.byte	0x02, 0x03, 0x00, 0x00, 0x02, 0x06, 0x01, 0x00, 0x04, 0x0b, 0x08, 0x00, 0x00, 0x00, 0x00, 0x00
        /*0020*/ 	.byte	0x00, 0x00, 0x00, 0x00


//--------------------- .nv.info.matmul_kernel    --------------------------
	.section	.nv.info.matmul_kernel,"",@"SHT_CUDA_INFO"
	.sectionflags	@""
	.align	4


	//----- nvinfo : EIATTR_CUDA_API_VERSION
	.align		4
        /*0000*/ 	.byte	0x04, 0x37
        /*0002*/ 	.short	(.L_7 - .L_6)
.L_6:
        /*0004*/ 	.word	0x00000082


	//----- nvinfo : EIATTR_KPARAM_INFO
	.align		4
.L_7:
        /*0008*/ 	.byte	0x04, 0x17
        /*000a*/ 	.short	(.L_9 - .L_8)
.L_8:
        /*000c*/ 	.word	0x00000000
        /*0010*/ 	.short	0x000d
        /*0012*/ 	.short	0x0048
        /*0014*/ 	.byte	0x00, 0xf4, 0x21, 0x00


	//----- nvinfo : EIATTR_KPARAM_INFO
	.align		4
.L_9:
        /*0018*/ 	.byte	0x04, 0x17
        /*001a*/ 	.short	(.L_11 - .L_10)
.L_10:
        /*001c*/ 	.word	0x00000000
        /*0020*/ 	.short	0x000c
        /*0022*/ 	.short	0x0040
        /*0024*/ 	.byte	0x00, 0xf4, 0x21, 0x00


	//----- nvinfo : EIATTR_KPARAM_INFO
	.align		4
.L_11:
        /*0028*/ 	.byte	0x04, 0x17
        /*002a*/ 	.short	(.L_13 - .L_12)
.L_12:
        /*002c*/ 	.word	0x00000000
        /*0030*/ 	.short	0x000b
        /*0032*/ 	.short	0x0038
        /*0034*/ 	.byte	0x00, 0xf0, 0x11, 0x00


	//----- nvinfo : EIATTR_KPARAM_INFO
	.align		4
.L_13:
        /*0038*/ 	.byte	0x04, 0x17
        /*003a*/ 	.short	(.L_15 - .L_14)
.L_14:
        /*003c*/ 	.word	0x00000000
        /*0040*/ 	.short	0x000a
        /*0042*/ 	.short	0x0034
        /*0044*/ 	.byte	0x00, 0xf0, 0x11, 0x00


	//----- nvinfo : EIATTR_KPARAM_INFO
	.align		4
.L_15:
        /*0048*/ 	.byte	0x04, 0x17
        /*004a*/ 	.short	(.L_17 - .L_16)
.L_16:
        /*004c*/ 	.word	0x00000000
        /*0050*/ 	.short	0x0009
        /*0052*/ 	.short	0x0030
        /*0054*/ 	.byte	0x00, 0xf0, 0x11, 0x00


	//----- nvinfo : EIATTR_KPARAM_INFO
	.align		4
.L_17:
        /*0058*/ 	.byte	0x04, 0x17
        /*005a*/ 	.short	(.L_19 - .L_18)
.L_18:
        /*005c*/ 	.word	0x00000000
        /*0060*/ 	.short	0x0008
        /*0062*/ 	.short	0x002c
        /*0064*/ 	.byte	0x00, 0xf0, 0x11, 0x00


	//----- nvinfo : EIATTR_KPARAM_INFO
	.align		4
.L_19:
        /*0068*/ 	.byte	0x04, 0x17
        /*006a*/ 	.short	(.L_21 - .L_20)
.L_20:
        /*006c*/ 	.word	0x00000000
        /*0070*/ 	.short	0x0007
        /*0072*/ 	.short	0x0028
        /*0074*/ 	.byte	0x00, 0xf0, 0x11, 0x00


	//----- nvinfo : EIATTR_KPARAM_INFO
	.align		4
.L_21:
        /*0078*/ 	.byte	0x04, 0x17
        /*007a*/ 	.short	(.L_23 - .L_22)
.L_22:
        /*007c*/ 	.word	0x00000000
        /*0080*/ 	.short	0x0006
        /*0082*/ 	.short	0x0024
        /*0084*/ 	.byte	0x00, 0xf0, 0x11, 0x00


	//----- nvinfo : EIATTR_KPARAM_INFO
	.align		4
.L_23:
        /*0088*/ 	.byte	0x04, 0x17
        /*008a*/ 	.short	(.L_25 - .L_24)
.L_24:
        /*008c*/ 	.word	0x00000000
        /*0090*/ 	.short	0x0005
        /*0092*/ 	.short	0x0020
        /*0094*/ 	.byte	0x00, 0xf0, 0x11, 0x00


	//----- nvinfo : EIATTR_KPARAM_INFO
	.align		4
.L_25:
        /*0098*/ 	.byte	0x04, 0x17
        /*009a*/ 	.short	(.L_27 - .L_26)
.L_26:
        /*009c*/ 	.word	0x00000000
        /*00a0*/ 	.short	0x0004
        /*00a2*/ 	.short	0x001c
        /*00a4*/ 	.byte	0x00, 0xf0, 0x11, 0x00


	//----- nvinfo : EIATTR_KPARAM_INFO
	.align		4
.L_27:
        /*00a8*/ 	.byte	0x04, 0x17
        /*00aa*/ 	.short	(.L_29 - .L_28)
.L_28:
        /*00ac*/ 	.word	0x00000000
        /*00b0*/ 	.short	0x0003
        /*00b2*/ 	.short	0x0018
        /*00b4*/ 	.byte	0x00, 0xf0, 0x11, 0x00


	//----- nvinfo : EIATTR_KPARAM_INFO
	.align		4
.L_29:
        /*00b8*/ 	.byte	0x04, 0x17
        /*00ba*/ 	.short	(.L_31 - .L_30)
.L_30:
        /*00bc*/ 	.word	0x00000000
        /*00c0*/ 	.short	0x0002
        /*00c2*/ 	.short	0x0010
        /*00c4*/ 	.byte	0x00, 0xf4, 0x21, 0x00


	//----- nvinfo : EIATTR_KPARAM_INFO
	.align		4
.L_31:
        /*00c8*/ 	.byte	0x04, 0x17
        /*00ca*/ 	.short	(.L_33 - .L_32)
.L_32:
        /*00cc*/ 	.word	0x00000000
        /*00d0*/ 	.short	0x0001
        /*00d2*/ 	.short	0x0008
        /*00d4*/ 	.byte	0x00, 0xf4, 0x21, 0x00


	//----- nvinfo : EIATTR_KPARAM_INFO
	.align		4
.L_33:
        /*00d8*/ 	.byte	0x04, 0x17
        /*00da*/ 	.short	(.L_35 - .L_34)
.L_34:
        /*00dc*/ 	.word	0x00000000
        /*00e0*/ 	.short	0x0000
        /*00e2*/ 	.short	0x0000
        /*00e4*/ 	.byte	0x00, 0xf4, 0x21, 0x00


	//----- nvinfo : EIATTR_SPARSE_MMA_MASK
	.align		4
.L_35:
        /*00e8*/ 	.byte	0x03, 0x50
        /*00ea*/ 	.short	0x0000


	//----- nvinfo : EIATTR_MAXREG_COUNT
	.align		4
        /*00ec*/ 	.byte	0x03, 0x1b
        /*00ee*/ 	.short	0x00ff


	//----- nvinfo : EIATTR_NUM_BARRIERS
	.align		4
        /*00f0*/ 	.byte	0x02, 0x4c
        /*00f2*/ 	.byte	0x01
	.zero		1


	//----- nvinfo : EIATTR_ANNOTATIONS
	.align		4
        /*00f4*/ 	.byte	0x04, 0x55
        /*00f6*/ 	.short	(.L_37 - .L_36)


	//   ....[0]....
.L_36:
        /*00f8*/ 	.word	0x00000001
        /*00fc*/ 	.byte	0x30, 0x07, 0x00, 0x00, 0x01, 0x00, 0x00, 0x00, 0x60, 0x07, 0x00, 0x00, 0x01, 0x00, 0x00, 0x00
        /* <DEDUP_REMOVED lines=316> */
        /*14cc*/ 	.byte	0xf0, 0x88, 0x00, 0x00, 0x01, 0x00, 0x00, 0x00, 0x00, 0x89, 0x00, 0x00


	//----- nvinfo : EIATTR_MERCURY_ISA_VERSION
	.align		4
.L_37:
        /*14d8*/ 	.byte	0x03, 0x5f
        /*14da*/ 	.short	0x0101


	//----- nvinfo : EIATTR_EXIT_INSTR_OFFSETS
	.align		4
        /*14dc*/ 	.byte	0x04, 0x1c
        /*14de*/ 	.short	(.L_39 - .L_38)


	//   ....[0]....
.L_38:
        /*14e0*/ 	.word	0x0000b410


	//   ....[1]....
        /*14e4*/ 	.word	0x0000b440


	//----- nvinfo : EIATTR_REQNTID
	.align		4
.L_39:
        /*14e8*/ 	.byte	0x04, 0x10
        /*14ea*/ 	.short	(.L_41 - .L_40)
.L_40:
        /*14ec*/ 	.word	0x00000080
        /*14f0*/ 	.word	0x00000001
        /*14f4*/ 	.word	0x00000001


	//----- nvinfo : EIATTR_CBANK_PARAM_SIZE
	.align		4
.L_41:
        /*14f8*/ 	.byte	0x03, 0x19
        /*14fa*/ 	.short	0x0050


	//----- nvinfo : EIATTR_PARAM_CBANK
	.align		4
        /*14fc*/ 	.byte	0x04, 0x0a
        /*14fe*/ 	.short	(.L_43 - .L_42)
	.align		4
.L_42:
        /*1500*/ 	.word	index@(.nv.constant0.matmul_kernel)
        /*1504*/ 	.short	0x0210
        /*1506*/ 	.short	0x0050


	//----- nvinfo : EIATTR_SW_WAR
	.align		4
.L_43:
        /*1508*/ 	.byte	0x04, 0x36
        /*150a*/ 	.short	(.L_45 - .L_44)
.L_44:
        /*150c*/ 	.word	0x00000008
.L_45:


//--------------------- .nv.callgraph             --------------------------
	.section	.nv.callgraph,"",@"SHT_CUDA_CALLGRAPH"
	.align	4
	.sectionentsize	8
	.align		4
        /*0000*/ 	.word	0x00000000
	.align		4
        /*0004*/ 	.word	0xffffffff
	.align		4
        /*0008*/ 	.word	0x00000000
	.align		4
        /*000c*/ 	.word	0xfffffffe
	.align		4
        /*0010*/ 	.word	0x00000000
	.align		4
        /*0014*/ 	.word	0xfffffffd
	.align		4
        /*0018*/ 	.word	0x00000000
	.align		4
        /*001c*/ 	.word	0xfffffffc


//--------------------- .text.matmul_kernel       --------------------------
	.section	.text.matmul_kernel,"ax",@progbits
	.align	128
        .global         matmul_kernel
        .type           matmul_kernel,@function
        .size           matmul_kernel,(.L_x_3 - matmul_kernel)
        .other          matmul_kernel,@"STO_CUDA_ENTRY STV_DEFAULT"
matmul_kernel:
.text.matmul_kernel:
[----:B------:R-:W0:Y:S08]  /*0000*/  LDC R1, c[0x0][0x28] ;  /* 0x00000a00ff017b82 */ /* 0x000e300000000800 */
[----:B------:R-:W1:Y:S01]  /*0010*/  LDC.64 R2, c[0x0][0x228] ;  /* 0x00008a00ff027b82 */ /* 0x000e620000000a00 */
[----:B------:R-:W2:Y:S01]  /*0020*/  S2R R7, SR_CTAID.X ;  /* 0x0000000000077919 */ /* 0x000ea20000002500 */
[----:B0-----:R-:W-:Y:S01]  /*0030*/  VIADD R1, R1, 0xfffff988 ;  /* 0xfffff98801017836 */ /* 0x001fe20000000000 */
[----:B------:R-:W-:Y:S01]  /*0040*/  UMOV UR4, 0x400 ;  /* 0x0000040000047882 */ /* 0x000fe20000000000 */
[----:B------:R-:W-:Y:S01]  /*0050*/  ULDC.64 UR6, c[0x0][0x208] ;  /* 0x0000820000067ab9 */ /* 0x000fe20000000a00 */
[----:B------:R-:W-:-:S02]  /*0060*/  CS2R R16, SRZ ;  /* 0x0000000000107805 */ /* 0x000fc4000001ff00 */
[----:B------:R-:W-:Y:S02]  /*0070*/  CS2R R18, SRZ ;  /* 0x0000000000127805 */ /* 0x000fe4000001ff00 */
[----:B------:R-:W-:Y:S01]  /*0080*/  CS2R R24, SRZ ;  /* 0x0000000000187805 */ /* 0x000fe2000001ff00 */
[----:B------:R-:W0:Y:S01]  /*0090*/  S2UR UR5, SR_CgaCtaId ;  /* 0x00000000000579c3 */ /* 0x000e220000008800 */
[----:B------:R-:W-:Y:S02]  /*00a0*/  CS2R R26, SRZ ;  /* 0x00000000001a7805 */ /* 0x000fe4000001ff00 */
[----:B------:R-:W-:Y:S02]  /*00b0*/  CS2R R32, SRZ ;  /* 0x0000000000207805 */ /* 0x000fe4000001ff00 */
[----:B------:R-:W-:Y:S02]  /*00c0*/  CS2R R34, SRZ ;  /* 0x0000000000227805 */ /* 0x000fe4000001ff00 */
[----:B------:R-:W-:-:S02]  /*00d0*/  CS2R R36, SRZ ;  /* 0x0000000000247805 */ /* 0x000fc4000001ff00 */
[----:B------:R-:W-:Y:S02]  /*00e0*/  CS2R R38, SRZ ;  /* 0x0000000000267805 */ /* 0x000fe4000001ff00 */
[----:B------:R-:W-:Y:S02]  /*00f0*/  CS2R R44, SRZ ;  /* 0x00000000002c7805 */ /* 0x000fe4000001ff00 */
        /* <DEDUP_REMOVED lines=8> */
[----:B------:R-:W-:Y:S01]  /*0180*/  CS2R R50, SRZ ;  /* 0x0000000000327805 */ /* 0x000fe2000001ff00 */
[----:B-1----:R-:W-:Y:S01]  /*0190*/  VIADD R0, R3, 0x1f ;  /* 0x0000001f03007836 */ /* 0x002fe20000000000 */
[----:B------:R-:W-:-:S02]  /*01a0*/  CS2R R64, SRZ ;  /* 0x0000000000407805 */ /* 0x000fc4000001ff00 */
[----:B------:R-:W-:Y:S02]  /*01b0*/  CS2R R66, SRZ ;  /* 0x0000000000427805 */ /* 0x000fe4000001ff00 */
[----:B------:R-:W-:Y:S02]  /*01c0*/  CS2R R116, SRZ ;  /* 0x0000000000747805 */ /* 0x000fe4000001ff00 */
[----:B------:R-:W-:Y:S02]  /*01d0*/  CS2R R118, SRZ ;  /* 0x0000000000767805 */ /* 0x000fe4000001ff00 */
[----:B------:R-:W-:Y:S02]  /*01e0*/  SHF.R.S32.HI R5, RZ, 0x1f, R0 ;  /* 0x0000001fff057819 */ /* 0x000fe40000011400 */
[----:B------:R-:W-:Y:S02]  /*01f0*/  CS2R R100, SRZ ;  /* 0x0000000000647805 */ /* 0x000fe4000001ff00 */
[----:B------:R-:W-:Y:S01]  /*0200*/  CS2R R102, SRZ ;  /* 0x0000000000667805 */ /* 0x000fe2000001ff00 */
[----:B0-----:R-:W-:Y:S01]  /*0210*/  ULEA UR4, UR5, UR4, 0x18 ;  /* 0x0000000405047291 */ /* 0x001fe2000f8ec03f */
[----:B------:R-:W-:-:S02]  /*0220*/  LEA.HI R5, R5, R0, RZ, 0x5 ;  /* 0x0000000005057211 */ /* 0x000fc400078f28ff */
[----:B------:R-:W-:Y:S02]  /*0230*/  CS2R R84, SRZ ;  /* 0x0000000000547805 */ /* 0x000fe4000001ff00 */
[----:B--2---:R-:W-:Y:S02]  /*0240*/  IABS R10, R7 ;  /* 0x00000007000a7213 */ /* 0x004fe40000000000 */
[----:B------:R-:W-:Y:S02]  /*0250*/  CS2R R86, SRZ ;  /* 0x0000000000567805 */ /* 0x000fe4000001ff00 */
[----:B------:R-:W-:Y:S02]  /*0260*/  SHF.R.S32.HI R5, RZ, 0x5, R5 ;  /* 0x00000005ff057819 */ /* 0x000fe40000011405 */
[----:B------:R-:W-:Y:S02]  /*0270*/  CS2R R68, SRZ ;  /* 0x0000000000447805 */ /* 0x000fe4000001ff00 */
[----:B------:R-:W-:Y:S01]  /*0280*/  CS2R R70, SRZ ;  /* 0x0000000000467805 */ /* 0x000fe2000001ff00 */
[----:B------:R-:W-:-:S05]  /*0290*/  IMAD.SHL.U32 R6, R5, 0x8, RZ ;  /* 0x0000000805067824 */ /* 0x000fca00078e00ff */
[-C--:B------:R-:W-:Y:S02]  /*02a0*/  IABS R9, R6.reuse ;  /* 0x0000000600097213 */ /* 0x080fe40000000000 */
[----:B------:R-:W-:Y:S02]  /*02b0*/  IABS R12, R6 ;  /* 0x00000006000c7213 */ /* 0x000fe40000000000 */
[----:B------:R-:W0:Y:S08]  /*02c0*/  I2F.RP R0, R9 ;  /* 0x0000000900007306 */ /* 0x000e300000209400 */
[----:B0-----:R-:W0:Y:S02]  /*02d0*/  MUFU.RCP R0, R0 ;  /* 0x0000000000007308 */ /* 0x001e240000001000 */
[----:B0-----:R-:W-:-:S02]  /*02e0*/  VIADD R4, R0, 0xffffffe ;  /* 0x0ffffffe00047836 */ /* 0x001fc40000000000 */
[----:B------:R-:W-:-:S04]  /*02f0*/  IMAD.MOV R0, RZ, RZ, -R12 ;  /* 0x000000ffff007224 */ /* 0x000fc800078e0a0c */
[----:B------:R0:W1:Y:S01]  /*0300*/  F2I.FTZ.U32.TRUNC.NTZ R5, R4 ;  /* 0x0000000400057305 */ /* 0x000062000021f000 */
[----:B------:R-:W2:Y:S01]  /*0310*/  S2R R12, SR_TID.X ;  /* 0x00000000000c7919 */ /* 0x000ea20000002100 */
[----:B0-----:R-:W-:Y:S02]  /*0320*/  IMAD.MOV.U32 R4, RZ, RZ, RZ ;  /* 0x000000ffff047224 */ /* 0x001fe400078e00ff */
[----:B-1----:R-:W-:-:S04]  /*0330*/  IMAD.MOV R8, RZ, RZ, -R5 ;  /* 0x000000ffff087224 */ /* 0x002fc800078e0a05 */
[----:B------:R-:W-:Y:S02]  /*0340*/  IMAD R11, R8, R9, RZ ;  /* 0x00000009080b7224 */ /* 0x000fe400078e02ff */
[----:B------:R-:W-:Y:S02]  /*0350*/  IMAD.MOV.U32 R8, RZ, RZ, R10 ;  /* 0x000000ffff087224 */ /* 0x000fe400078e000a */
[----:B------:R-:W-:-:S06]  /*0360*/  IMAD.HI.U32 R5, R5, R11, R4 ;  /* 0x0000000b05057227 */ /* 0x000fcc00078e0004 */
[----:B------:R-:W-:-:S04]  /*0370*/  IMAD.HI.U32 R5, R5, R8, RZ ;  /* 0x0000000805057227 */ /* 0x000fc800078e00ff */
[----:B------:R-:W-:-:S05]  /*0380*/  IMAD R0, R5, R0, R8 ;  /* 0x0000000005007224 */ /* 0x000fca00078e0208 */
[----:B------:R-:W-:-:S13]  /*0390*/  ISETP.GT.U32.AND P1, PT, R9, R0, PT ;  /* 0x000000000900720c */ /* 0x000fda0003f24070 */
[----:B------:R-:W-:Y:S02]  /*03a0*/  @!P1 IMAD.IADD R0, R0, 0x1, -R9 ;  /* 0x0000000100009824 */ /* 0x000fe400078e0a09 */
[----:B------:R-:W-:Y:S01]  /*03b0*/  @!P1 VIADD R5, R5, 0x1 ;  /* 0x0000000105059836 */ /* 0x000fe20000000000 */
[----:B------:R-:W-:Y:S02]  /*03c0*/  ISETP.NE.AND P1, PT, R6, RZ, PT ;  /* 0x000000ff0600720c */ /* 0x000fe40003f25270 */
[----:B------:R-:W-:Y:S02]  /*03d0*/  ISETP.GE.U32.AND P0, PT, R0, R9, PT ;  /* 0x000000090000720c */ /* 0x000fe40003f06070 */
[----:B------:R-:W-:-:S04]  /*03e0*/  LOP3.LUT R0, R7, R6, RZ, 0x3c, !PT ;  /* 0x0000000607007212 */ /* 0x000fc800078e3cff */
[----:B------:R-:W-:Y:S01]  /*03f0*/  ISETP.GE.AND P2, PT, R0, RZ, PT ;  /* 0x000000ff0000720c */ /* 0x000fe20003f46270 */
[----:B------:R-:W-:-:S06]  /*0400*/  VIADD R0, R2, 0x1ff ;  /* 0x000001ff02007836 */ /* 0x000fcc0000000000 */
[----:B------:R-:W-:-:S04]  /*0410*/  @P0 VIADD R5, R5, 0x1 ;  /* 0x0000000105050836 */ /* 0x000fc80000000000 */
[----:B------:R-:W-:Y:S01]  /*0420*/  IMAD.MOV.U32 R4, RZ, RZ, R5 ;  /* 0x000000ffff047224 */ /* 0x000fe200078e0005 */
[----:B------:R-:W-:-:S03]  /*0430*/  SHF.R.S32.HI R5, RZ, 0x1f, R0 ;  /* 0x0000001fff057819 */ /* 0x000fc60000011400 */
[----:B------:R-:W-:Y:S01]  /*0440*/  @!P2 IMAD.MOV R4, RZ, RZ, -R4 ;  /* 0x000000ffff04a224 */ /* 0x000fe200078e0a04 */
[----:B------:R-:W-:Y:S02]  /*0450*/  @!P1 LOP3.LUT R4, RZ, R6, RZ, 0x33, !PT ;  /* 0x00000006ff049212 */ /* 0x000fe400078e33ff */
[----:B------:R-:W-:-:S03]  /*0460*/  LEA.HI R5, R5, R0, RZ, 0x9 ;  /* 0x0000000005057211 */ /* 0x000fc600078f48ff */
[----:B------:R-:W-:Y:S02]  /*0470*/  IMAD.SHL.U32 R8, R4, 0x8, RZ ;  /* 0x0000000804087824 */ /* 0x000fe400078e00ff */
[----:B------:R-:W-:-:S03]  /*0480*/  IMAD.MOV R4, RZ, RZ, -R4 ;  /* 0x000000ffff047224 */ /* 0x000fc600078e0a04 */
[----:B------:R-:W-:Y:S01]  /*0490*/  LEA.HI.SX32 R5, R5, -R8, 0x17 ;  /* 0x8000000805057211 */ /* 0x000fe200078fbaff */
[----:B------:R-:W-:-:S03]  /*04a0*/  IMAD R6, R6, R4, R7 ;  /* 0x0000000406067224 */ /* 0x000fc600078e0207 */
[----:B------:R-:W-:Y:S02]  /*04b0*/  VIMNMX R13, R5, 0x8, PT ;  /* 0x00000008050d7848 */ /* 0x000fe40003fe0100 */
[----:B------:R-:W-:Y:S02]  /*04c0*/  IABS R11, R6 ;  /* 0x00000006000b7213 */ /* 0x000fe40000000000 */
[----:B------:R-:W-:-:S04]  /*04d0*/  IABS R9, R13 ;  /* 0x0000000d00097213 */ /* 0x000fc80000000000 */
[----:B------:R-:W0:Y:S08]  /*04e0*/  I2F.RP R0, R9 ;  /* 0x0000000900007306 */ /* 0x000e300000209400 */
[----:B0-----:R-:W0:Y:S02]  /*04f0*/  MUFU.RCP R0, R0 ;  /* 0x0000000000007308 */ /* 0x001e240000001000 */
[----:B0-----:R-:W-:-:S06]  /*0500*/  VIADD R5, R0, 0xffffffe ;  /* 0x0ffffffe00057836 */ /* 0x001fcc0000000000 */
[----:B------:R-:W0:Y:S02]  /*0510*/  F2I.FTZ.U32.TRUNC.NTZ R5, R5 ;  /* 0x0000000500057305 */ /* 0x000e24000021f000 */
[----:B0-----:R-:W-:-:S04]  /*0520*/  IMAD.MOV R10, RZ, RZ, -R5 ;  /* 0x000000ffff0a7224 */ /* 0x001fc800078e0a05 */
[----:B------:R-:W-:Y:S01]  /*0530*/  IMAD.MOV.U32 R4, RZ, RZ, R10 ;  /* 0x000000ffff047224 */ /* 0x000fe200078e000a */
[----:B------:R-:W-:-:S03]  /*0540*/  IABS R10, R13 ;  /* 0x0000000d000a7213 */ /* 0x000fc60000000000 */
[----:B------:R-:W-:Y:S02]  /*0550*/  IMAD R7, R4, R9, RZ ;  /* 0x0000000904077224 */ /* 0x000fe400078e02ff */
[----:B------:R-:W-:Y:S02]  /*0560*/  IMAD.MOV.U32 R4, RZ, RZ, RZ ;  /* 0x000000ffff047224 */ /* 0x000fe400078e00ff */
[----:B------:R-:W-:Y:S02]  /*0570*/  IMAD.MOV R0, RZ, RZ, -R10 ;  /* 0x000000ffff007224 */ /* 0x000fe400078e0a0a */
[----:B------:R-:W-:Y:S01]  /*0580*/  IMAD.HI.U32 R4, R5, R7, R4 ;  /* 0x0000000705047227 */ /* 0x000fe200078e0004 */
[C---:B--2---:R-:W-:Y:S02]  /*0590*/  LOP3.LUT R5, R12.reuse, 0x7f, RZ, 0xc0, !PT ;  /* 0x0000007f0c057812 */ /* 0x044fe400078ec0ff */
[----:B------:R-:W-:-:S03]  /*05a0*/  LOP3.LUT R12, R12, 0x60, RZ, 0xc0, !PT ;  /* 0x000000600c0c7812 */ /* 0x000fc600078ec0ff */
[----:B------:R-:W-:-:S04]  /*05b0*/  IMAD.HI.U32 R4, R4, R11, RZ ;  /* 0x0000000b04047227 */ /* 0x000fc800078e00ff */
[----:B------:R-:W-:Y:S01]  /*05c0*/  IMAD R0, R4, R0, R11 ;  /* 0x0000000004007224 */ /* 0x000fe200078e020b */
[----:B------:R-:W-:-:S04]  /*05d0*/  CS2R R10, SRZ ;  /* 0x00000000000a7805 */ /* 0x000fc8000001ff00 */
[----:B------:R-:W-:-:S13]  /*05e0*/  ISETP.GT.U32.AND P1, PT, R9, R0, PT ;  /* 0x000000000900720c */ /* 0x000fda0003f24070 */
[----:B------:R-:W-:Y:S02]  /*05f0*/  @!P1 IMAD.IADD R0, R0, 0x1, -R9 ;  /* 0x0000000100009824 */ /* 0x000fe400078e0a09 */
[----:B------:R-:W-:Y:S01]  /*0600*/  @!P1 VIADD R4, R4, 0x1 ;  /* 0x0000000104049836 */ /* 0x000fe20000000000 */
[----:B------:R-:W-:Y:S02]  /*0610*/  ISETP.NE.AND P1, PT, R13, RZ, PT ;  /* 0x000000ff0d00720c */ /* 0x000fe40003f25270 */
[----:B------:R-:W-:Y:S02]  /*0620*/  ISETP.GE.U32.AND P0, PT, R0, R9, PT ;  /* 0x000000090000720c */ /* 0x000fe40003f06070 */
[----:B------:R-:W-:-:S04]  /*0630*/  LOP3.LUT R0, R6, R13, RZ, 0x3c, !PT ;  /* 0x0000000d06007212 */ /* 0x000fc800078e3cff */
[----:B------:R-:W-:-:S07]  /*0640*/  ISETP.GE.AND P2, PT, R0, RZ, PT ;  /* 0x000000ff0000720c */ /* 0x000fce0003f46270 */
[----:B------:R-:W-:-:S04]  /*0650*/  @P0 VIADD R4, R4, 0x1 ;  /* 0x0000000104040836 */ /* 0x000fc80000000000 */
[----:B------:R-:W-:-:S04]  /*0660*/  IMAD.MOV.U32 R0, RZ, RZ, R4 ;  /* 0x000000ffff007224 */ /* 0x000fc800078e0004 */
[----:B------:R-:W-:Y:S01]  /*0670*/  @!P2 IMAD.MOV R0, RZ, RZ, -R0 ;  /* 0x000000ffff00a224 */ /* 0x000fe200078e0a00 */
[----:B------:R-:W-:-:S05]  /*0680*/  @!P1 LOP3.LUT R0, RZ, R13, RZ, 0x33, !PT ;  /* 0x0000000dff009212 */ /* 0x000fca00078e33ff */
[----:B------:R-:W-:Y:S02]  /*0690*/  IMAD.MOV R4, RZ, RZ, -R0 ;  /* 0x000000ffff047224 */ /* 0x000fe400078e0a00 */
[----:B------:R-:W-:Y:S02]  /*06a0*/  IMAD.SHL.U32 R14, R0, 0x20, RZ ;  /* 0x00000020000e7824 */ /* 0x000fe400078e00ff */
[----:B------:R-:W-:Y:S01]  /*06b0*/  IMAD R4, R13, R4, R6 ;  /* 0x000000040d047224 */ /* 0x000fe200078e0206 */
[----:B------:R-:W-:Y:S01]  /*06c0*/  CS2R R6, SRZ ;  /* 0x0000000000067805 */ /* 0x000fe2000001ff00 */
[----:B------:R-:W0:Y:S02]  /*06d0*/  LDC R13, c[0x0][0x230] ;  /* 0x00008c00ff0d7b82 */ /* 0x000e240000000800 */
[----:B------:R-:W-:Y:S01]  /*06e0*/  IMAD.IADD R4, R8, 0x1, R4 ;  /* 0x0000000108047824 */ /* 0x000fe200078e0204 */
[----:B------:R-:W-:-:S03]  /*06f0*/  CS2R R8, SRZ ;  /* 0x0000000000087805 */ /* 0x000fc6000001ff00 */
[----:B------:R-:W-:Y:S01]  /*0700*/  IMAD R152, R4, 0x200, R5 ;  /* 0x0000020004987824 */ /* 0x000fe200078e0205 */
[----:B------:R-:W-:-:S03]  /*0710*/  CS2R R4, SRZ ;  /* 0x0000000000047805 */ /* 0x000fc6000001ff00 */
[C---:B------:R-:W-:Y:S01]  /*0720*/  VIADD R153, R152.reuse, 0x80 ;  /* 0x0000008098997836 */ /* 0x040fe20000000000 */
[----:B------:R1:W-:Y:S01]  /*0730*/  STL [R1+0x3a4], R152 ;  /* 0x0003a49801007387 */ /* 0x0003e20000100800 */
[C---:B------:R-:W-:Y:S02]  /*0740*/  VIADD R154, R152.reuse, 0x100 ;  /* 0x00000100989a7836 */ /* 0x040fe40000000000 */
[----:B------:R-:W-:Y:S01]  /*0750*/  VIADD R155, R152, 0x180 ;  /* 0x00000180989b7836 */ /* 0x000fe20000000000 */
[----:B------:R1:W-:Y:S04]  /*0760*/  STL [R1+0x3a8], R14 ;  /* 0x0003a80e01007387 */ /* 0x0003e80000100800 */
[----:B------:R1:W-:Y:S04]  /*0770*/  STL [R1+0x3ac], R153 ;  /* 0x0003ac9901007387 */ /* 0x0003e80000100800 */
[----:B------:R1:W-:Y:S01]  /*0780*/  STL [R1+0x3b4], R154 ;  /* 0x0003b49a01007387 */ /* 0x0003e20000100800 */
[----:B0-----:R-:W-:-:S03]  /*0790*/  VIADD R13, R13, 0x1f ;  /* 0x0000001f0d0d7836 */ /* 0x001fc60000000000 */
[----:B------:R1:W-:Y:S02]  /*07a0*/  STL [R1+0x3b0], R155 ;  /* 0x0003b09b01007387 */ /* 0x0003e40000100800 */
[----:B------:R-:W-:-:S13]  /*07b0*/  ISETP.GE.AND P0, PT, R13, 0x20, PT ;  /* 0x000000200d00780c */ /* 0x000fda0003f06270 */
[----:B-1----:R-:W-:Y:S05]  /*07c0*/  @!P0 BRA `(.L_x_0) ;  /* 0x0000008000288947 */ /* 0x002fea0003800000 */
[----:B------:R-:W-:Y:S01]  /*07d0*/  IABS R18, R3 ;  /* 0x0000000300127213 */ /* 0x000fe20000000000 */
[----:B------:R-:W-:Y:S01]  /*07e0*/  ULDC UR8, c[0x0][0x240] ;  /* 0x0000900000087ab9 */ /* 0x000fe20000000800 */
[----:B------:R-:W-:Y:S01]  /*07f0*/  IABS R20, R2 ;  /* 0x0000000200147213 */ /* 0x000fe20000000000 */
[----:B------:R-:W0:Y:S01]  /*0800*/  LDC R244, c[0x0][0x238] ;  /* 0x00008e00fff47b82 */ /* 0x000e220000000800 */
[----:B------:R-:W1:Y:S01]  /*0810*/  I2F.RP R8, R18 ;  /* 0x0000001200087306 */ /* 0x000e620000209400 */
[----:B------:R-:W-:Y:S01]  /*0820*/  LEA.HI R22, R12, R14, RZ, 0x1b ;  /* 0x0000000e0c167211 */ /* 0x000fe200078fd8ff */
[----:B------:R-:W-:Y:S01]  /*0830*/  ULDC UR13, c[0x0][0x234] ;  /* 0x00008d00000d7ab9 */ /* 0x000fe20000000800 */
[----:B------:R-:W-:Y:S01]  /*0840*/  IABS R21, R155 ;  /* 0x0000009b00157213 */ /* 0x000fe20000000000 */
[----:B------:R-:W-:Y:S01]  /*0850*/  USHF.R.U32.HI UR5, URZ, 0x4, UR4 ;  /* 0x000000043f057899 */ /* 0x000fe20008011604 */
[----:B------:R-:W-:Y:S01]  /*0860*/  IABS R19, R22 ;  /* 0x0000001600137213 */ /* 0x000fe20000000000 */
[C---:B------:R-:W-:Y:S01]  /*0870*/  VIADD R0, R22.reuse, 0x1c ;  /* 0x0000001c16007836 */ /* 0x040fe20000000000 */
[----:B------:R-:W-:Y:S01]  /*0880*/  IABS R23, R154 ;  /* 0x0000009a00177213 */ /* 0x000fe20000000000 */
[----:B------:R-:W2:Y:S01]  /*0890*/  I2F.RP R9, R20 ;  /* 0x0000001400097306 */ /* 0x000ea20000209400 */
[----:B------:R-:W-:Y:S01]  /*08a0*/  VIADD R25, R22, 0x10 ;  /* 0x0000001016197836 */ /* 0x000fe20000000000 */
[----:B------:R-:W-:Y:S01]  /*08b0*/  UIADD3 UR9, UR4, 0x8000, URZ ;  /* 0x0000800004097890 */ /* 0x000fe2000fffe03f */
[----:B------:R-:W-:Y:S01]  /*08c0*/  ISETP.GE.AND P0, PT, R0, RZ, PT ;  /* 0x000000ff0000720c */ /* 0x000fe20003f06270 */
[C---:B------:R-:W-:Y:S01]  /*08d0*/  VIADD R26, R22.reuse, 0xc ;  /* 0x0000000c161a7836 */ /* 0x040fe20000000000 */
[----:B------:R-:W-:Y:S01]  /*08e0*/  USGXT.U32 UR5, UR5, 0xe ;  /* 0x0000000e0505789a */ /* 0x000fe20008000000 */
[----:B------:R-:W-:Y:S01]  /*08f0*/  IABS R15, R25 ;  /* 0x00000019000f7213 */ /* 0x000fe20000000000 */
[C---:B------:R-:W-:Y:S01]  /*0900*/  VIADD R27, R22.reuse, 0x8 ;  /* 0x00000008161b7836 */ /* 0x040fe20000000000 */
[----:B-1----:R-:W1:Y:S01]  /*0910*/  MUFU.RCP R8, R8 ;  /* 0x0000000800087308 */ /* 0x002e620000001000 */
[----:B------:R-:W-:Y:S01]  /*0920*/  IABS R16, R26 ;  /* 0x0000001a00107213 */ /* 0x000fe20000000000 */
[C---:B------:R-:W-:Y:S01]  /*0930*/  VIADD R24, R22.reuse, 0x14 ;  /* 0x0000001416187836 */ /* 0x040fe20000000000 */
[----:B------:R-:W-:Y:S01]  /*0940*/  ULDC UR12, c[0x0][0x230] ;  /* 0x00008c00000c7ab9 */ /* 0x000fe20000000800 */
[----:B------:R-:W-:Y:S01]  /*0950*/  VIADD R28, R22, 0x4 ;  /* 0x00000004161c7836 */ /* 0x000fe20000000000 */
[----:B------:R-:W-:Y:S01]  /*0960*/  USHF.R.U32.HI UR9, URZ, 0x4, UR9 ;  /* 0x000000043f097899 */ /* 0x000fe20008011609 */
[----:B------:R-:W-:-:S02]  /*0970*/  CS2R R136, SRZ ;  /* 0x0000000000887805 */ /* 0x000fc4000001ff00 */
[----:B------:R-:W-:Y:S01]  /*0980*/  IABS R12, R24 ;  /* 0x00000018000c7213 */ /* 0x000fe20000000000 */
[----:B--2---:R-:W2:Y:S01]  /*0990*/  MUFU.RCP R9, R9 ;  /* 0x0000000900097308 */ /* 0x004ea20000001000 */
[----:B------:R-:W-:Y:S01]  /*09a0*/  IABS R17, R28 ;  /* 0x0000001c00117213 */ /* 0x000fe20000000000 */
[C---:B0-----:R-:W-:Y:S01]  /*09b0*/  IMAD R248, R244.reuse, 0xe, RZ ;  /* 0x0000000ef4f87824 */ /* 0x041fe200078e02ff */
[----:B------:R-:W-:Y:S01]  /*09c0*/  USGXT.U32 UR14, UR9, 0xe ;  /* 0x0000000e090e789a */ /* 0x000fe20008000000 */
[C---:B------:R-:W-:Y:S01]  /*09d0*/  IMAD R249, R244.reuse, 0xd, RZ ;  /* 0x0000000df4f97824 */ /* 0x040fe200078e02ff */
[----:B------:R-:W-:Y:S01]  /*09e0*/  UMOV UR10, 0xfffffffe ;  /* 0xfffffffe000a7882 */ /* 0x000fe20000000000 */
[C---:B------:R-:W-:Y:S01]  /*09f0*/  IMAD R245, R244.reuse, 0x11, RZ ;  /* 0x00000011f4f57824 */ /* 0x040fe200078e02ff */
[----:B------:R-:W-:Y:S01]  /*0a00*/  UMOV UR11, 0x7fffffdf ;  /* 0x7fffffdf000b7882 */ /* 0x000fe20000000000 */
[----:B------:R-:W-:Y:S01]  /*0a10*/  IMAD.SHL.U32 R246, R244, 0x10, RZ ;  /* 0x00000010f4f67824 */ /* 0x000fe200078e00ff */
[----:B------:R-:W-:Y:S01]  /*0a20*/  CS2R R138, SRZ ;  /* 0x00000000008a7805 */ /* 0x000fe2000001ff00 */
[----:B-1----:R-:W-:Y:S01]  /*0a30*/  VIADD R4, R8, 0xffffffe ;  /* 0x0ffffffe08047836 */ /* 0x002fe20000000000 */
[----:B------:R-:W-:Y:S01]  /*0a40*/  IABS R8, R0 ;  /* 0x0000000000087213 */ /* 0x000fe20000000000 */
[C---:B------:R-:W-:Y:S01]  /*0a50*/  IMAD R247, R244.reuse, 0xf, RZ ;  /* 0x0000000ff4f77824 */ /* 0x040fe200078e02ff */
[----:B------:R-:W-:Y:S01]  /*0a60*/  CS2R R140, SRZ ;  /* 0x00000000008c7805 */ /* 0x000fe2000001ff00 */
[----:B------:R0:W1:Y:S01]  /*0a70*/  F2I.FTZ.U32.TRUNC.NTZ R5, R4 ;  /* 0x0000000400057305 */ /* 0x000062000021f000 */
[C---:B------:R-:W-:Y:S01]  /*0a80*/  IMAD R251, R244.reuse, 0xc, RZ ;  /* 0x0000000cf4fb7824 */ /* 0x040fe200078e02ff */
[----:B------:R-:W-:Y:S01]  /*0a90*/  CS2R R142, SRZ ;  /* 0x00000000008e7805 */ /* 0x000fe2000001ff00 */
[----:B--2---:R-:W-:Y:S01]  /*0aa0*/  VIADD R6, R9, 0xffffffe ;  /* 0x0ffffffe09067836 */ /* 0x004fe20000000000 */
[----:B------:R-:W-:Y:S01]  /*0ab0*/  CS2R R144, SRZ ;  /* 0x0000000000907805 */ /* 0x000fe2000001ff00 */
[C---:B------:R-:W-:Y:S01]  /*0ac0*/  IMAD R252, R244.reuse, 0xb, RZ ;  /* 0x0000000bf4fc7824 */ /* 0x040fe200078e02ff */
[----:B------:R-:W-:Y:S01]  /*0ad0*/  CS2R R146, SRZ ;  /* 0x0000000000927805 */ /* 0x000fe2000001ff00 */
[C---:B------:R-:W-:Y:S01]  /*0ae0*/  IMAD R163, R244.reuse, 0x1c, RZ ;  /* 0x0000001cf4a37824 */ /* 0x040fe200078e02ff */
[----:B------:R2:W3:Y:S01]  /*0af0*/  F2I.FTZ.U32.TRUNC.NTZ R7, R6 ;  /* 0x0000000600077305 */ /* 0x0004e2000021f000 */
[----:B0-----:R-:W-:Y:S01]  /*0b00*/  IMAD.MOV.U32 R4, RZ, RZ, RZ ;  /* 0x000000ffff047224 */ /* 0x001fe200078e00ff */
[----:B------:R-:W-:Y:S01]  /*0b10*/  CS2R R148, SRZ ;  /* 0x0000000000947805 */ /* 0x000fe2000001ff00 */
[C---:B------:R-:W-:Y:S01]  /*0b20*/  IMAD R171, R244.reuse, 0x1b, RZ ;  /* 0x0000001bf4ab7824 */ /* 0x040fe200078e02ff */
[----:B------:R-:W-:Y:S01]  /*0b30*/  CS2R R150, SRZ ;  /* 0x0000000000967805 */ /* 0x000fe2000001ff00 */
[C---:B------:R-:W-:Y:S01]  /*0b40*/  IMAD R179, R244.reuse, 0x1a, RZ ;  /* 0x0000001af4b37824 */ /* 0x040fe200078e02ff */
[----:B------:R-:W-:Y:S01]  /*0b50*/  CS2R R120, SRZ ;  /* 0x0000000000787805 */ /* 0x000fe2000001ff00 */
[--C-:B-1----:R-:W-:Y:S01]  /*0b60*/  IMAD.MOV R11, RZ, RZ, -R5.reuse ;  /* 0x000000ffff0b7224 */ /* 0x102fe200078e0a05 */
[----:B------:R-:W-:Y:S01]  /*0b70*/  CS2R R122, SRZ ;  /* 0x00000000007a7805 */ /* 0x000fe2000001ff00 */
[----:B--2---:R-:W-:Y:S01]  /*0b80*/  IMAD.MOV.U32 R6, RZ, RZ, RZ ;  /* 0x000000ffff067224 */ /* 0x004fe200078e00ff */
[----:B------:R-:W-:Y:S01]  /*0b90*/  CS2R R124, SRZ ;  /* 0x00000000007c7805 */ /* 0x000fe2000001ff00 */
[----:B------:R-:W-:Y:S01]  /*0ba0*/  IMAD R11, R11, R18, RZ ;  /* 0x000000120b0b7224 */ /* 0x000fe200078e02ff */
[----:B------:R-:W-:Y:S01]  /*0bb0*/  CS2R R126, SRZ ;  /* 0x00000000007e7805 */ /* 0x000fe2000001ff00 */
[----:B------:R-:W-:Y:S01]  /*0bc0*/  IMAD R187, R244, 0x19, RZ ;  /* 0x00000019f4bb7824 */ /* 0x000fe200078e02ff */
[----:B------:R-:W-:Y:S01]  /*0bd0*/  CS2R R128, SRZ ;  /* 0x0000000000807805 */ /* 0x000fe2000001ff00 */
[----:B------:R-:W-:Y:S01]  /*0be0*/  IMAD.HI.U32 R5, R5, R11, R4 ;  /* 0x0000000b05057227 */ /* 0x000fe200078e0004 */
[----:B------:R-:W-:-:S02]  /*0bf0*/  CS2R R130, SRZ ;  /* 0x0000000000827805 */ /* 0x000fc4000001ff00 */
[----:B------:R-:W-:Y:S02]  /*0c00*/  CS2R R132, SRZ ;  /* 0x0000000000847805 */ /* 0x000fe4000001ff00 */
[----:B------:R-:W-:Y:S01]  /*0c10*/  CS2R R134, SRZ ;  /* 0x0000000000867805 */ /* 0x000fe2000001ff00 */
[----:B------:R-:W-:Y:S01]  /*0c20*/  VIADD R4, R22, 0x18 ;  /* 0x0000001816047836 */ /* 0x000fe20000000000 */
[----:B------:R-:W-:Y:S01]  /*0c30*/  CS2R R104, SRZ ;  /* 0x0000000000687805 */ /* 0x000fe2000001ff00 */
[----:B---3--:R-:W-:Y:S01]  /*0c40*/  IMAD.MOV R9, RZ, RZ, -R7 ;  /* 0x000000ffff097224 */ /* 0x008fe200078e0a07 */
[----:B------:R-:W-:Y:S01]  /*0c50*/  CS2R R106, SRZ ;  /* 0x00000000006a7805 */ /* 0x000fe2000001ff00 */
[----:B------:R-:W-:Y:S01]  /*0c60*/  IMAD.HI.U32 R0, R5, R8, RZ ;  /* 0x0000000805007227 */ /* 0x000fe200078e00ff */
[----:B------:R-:W-:Y:S02]  /*0c70*/  IABS R10, R4 ;  /* 0x00000004000a7213 */ /* 0x000fe40000000000 */
[----:B------:R-:W-:-:S02]  /*0c80*/  CS2R R108, SRZ ;  /* 0x00000000006c7805 */ /* 0x000fc4000001ff00 */
[----:B------:R-:W-:Y:S01]  /*0c90*/  CS2R R110, SRZ ;  /* 0x00000000006e7805 */ /* 0x000fe2000001ff00 */
[----:B------:R-:W-:Y:S01]  /*0ca0*/  IMAD R9, R9, R20, RZ ;  /* 0x0000001409097224 */ /* 0x000fe200078e02ff */
[----:B------:R-:W-:Y:S01]  /*0cb0*/  CS2R R112, SRZ ;  /* 0x0000000000707805 */ /* 0x000fe2000001ff00 */
[----:B------:R-:W-:Y:S01]  /*0cc0*/  IMAD R195, R244, 0x18, RZ ;  /* 0x00000018f4c37824 */ /* 0x000fe200078e02ff */
[----:B------:R-:W-:Y:S01]  /*0cd0*/  CS2R R114, SRZ ;  /* 0x0000000000727805 */ /* 0x000fe2000001ff00 */
[----:B------:R-:W-:Y:S01]  /*0ce0*/  IMAD.HI.U32 R14, R7, R9, R6 ;  /* 0x00000009070e7227 */ /* 0x000fe200078e0006 */
[----:B------:R-:W-:Y:S02]  /*0cf0*/  CS2R R116, SRZ ;  /* 0x0000000000747805 */ /* 0x000fe4000001ff00 */
[----:B------:R-:W-:Y:S02]  /*0d00*/  CS2R R118, SRZ ;  /* 0x0000000000767805 */ /* 0x000fe4000001ff00 */
[----:B------:R-:W-:Y:S01]  /*0d10*/  CS2R R88, SRZ ;  /* 0x0000000000587805 */ /* 0x000fe2000001ff00 */
[----:B------:R-:W-:Y:S01]  /*0d20*/  IMAD.HI.U32 R6, R5, R10, RZ ;  /* 0x0000000a05067227 */ /* 0x000fe200078e00ff */
[----:B------:R-:W-:-:S02]  /*0d30*/  CS2R R90, SRZ ;  /* 0x00000000005a7805 */ /* 0x000fc4000001ff00 */
[----:B------:R-:W-:Y:S02]  /*0d40*/  CS2R R92, SRZ ;  /* 0x00000000005c7805 */ /* 0x000fe4000001ff00 */
[----:B------:R-:W-:Y:S01]  /*0d50*/  CS2R R94, SRZ ;  /* 0x00000000005e7805 */ /* 0x000fe2000001ff00 */
[----:B------:R-:W-:Y:S01]  /*0d60*/  IMAD.MOV R9, RZ, RZ, -R0 ;  /* 0x000000ffff097224 */ /* 0x000fe200078e0a00 */
[----:B------:R-:W-:Y:S01]  /*0d70*/  CS2R R96, SRZ ;  /* 0x0000000000607805 */ /* 0x000fe2000001ff00 */
[----:B------:R-:W-:Y:S01]  /*0d80*/  IMAD.MOV R11, RZ, RZ, -R6 ;  /* 0x000000ffff0b7224 */ /* 0x000fe200078e0a06 */
[----:B------:R-:W-:Y:S01]  /*0d90*/  CS2R R98, SRZ ;  /* 0x0000000000627805 */ /* 0x000fe2000001ff00 */
[C---:B------:R-:W-:Y:S01]  /*0da0*/  IMAD R0, R18.reuse, R9, R8 ;  /* 0x0000000912007224 */ /* 0x040fe200078e0208 */
[----:B------:R-:W-:Y:S01]  /*0db0*/  CS2R R100, SRZ ;  /* 0x0000000000647805 */ /* 0x000fe2000001ff00 */
[C---:B------:R-:W-:Y:S01]  /*0dc0*/  IMAD R6, R18.reuse, R11, R10 ;  /* 0x0000000b12067224 */ /* 0x040fe200078e020a */
[----:B------:R-:W-:Y:S01]  /*0dd0*/  IABS R11, R27 ;  /* 0x0000001b000b7213 */ /* 0x000fe20000000000 */
[----:B------:R-:W-:Y:S01]  /*0de0*/  IMAD.MOV.U32 R10, RZ, RZ, R16 ;  /* 0x000000ffff0a7224 */ /* 0x000fe200078e0010 */
[C---:B------:R-:W-:Y:S01]  /*0df0*/  ISETP.GT.U32.AND P5, PT, R18.reuse, R0, PT ;  /* 0x000000001200720c */ /* 0x040fe20003fa4070 */
[----:B------:R-:W-:Y:S01]  /*0e00*/  IMAD.HI.U32 R8, R5, R15, RZ ;  /* 0x0000000f05087227 */ /* 0x000fe200078e00ff */
[----:B------:R-:W-:-:S02]  /*0e10*/  ISETP.GT.U32.AND P6, PT, R18, R6, PT ;  /* 0x000000061200720c */ /* 0x000fc40003fc4070 */
[----:B------:R-:W-:Y:S02]  /*0e20*/  CS2R R102, SRZ ;  /* 0x0000000000667805 */ /* 0x000fe4000001ff00 */
[----:B------:R-:W-:Y:S01]  /*0e30*/  CS2R R72, SRZ ;  /* 0x0000000000487805 */ /* 0x000fe2000001ff00 */
[C---:B------:R-:W-:Y:S01]  /*0e40*/  IMAD.HI.U32 R9, R5.reuse, R10, RZ ;  /* 0x0000000a05097227 */ /* 0x040fe200078e00ff */
[----:B------:R-:W-:Y:S02]  /*0e50*/  CS2R R74, SRZ ;  /* 0x00000000004a7805 */ /* 0x000fe4000001ff00 */
        /* <DEDUP_REMOVED lines=8> */
[----:B------:R-:W-:Y:S01]  /*0ee0*/  IMAD.MOV.U32 R15, RZ, RZ, R11 ;  /* 0x000000ffff0f7224 */ /* 0x000fe200078e000b */
[----:B------:R-:W-:Y:S01]  /*0ef0*/  CS2R R86, SRZ ;  /* 0x0000000000567805 */ /* 0x000fe2000001ff00 */
[C---:B------:R-:W-:Y:S01]  /*0f00*/  IMAD R9, R18.reuse, R9, R10 ;  /* 0x0000000912097224 */ /* 0x040fe200078e020a */
[----:B------:R-:W-:Y:S01]  /*0f10*/  ISETP.GT.U32.AND P1, PT, R18, R8, PT ;  /* 0x000000081200720c */ /* 0x000fe20003f24070 */
[----:B------:R-:W-:Y:S01]  /*0f20*/  IMAD.HI.U32 R7, R5, R12, RZ ;  /* 0x0000000c05077227 */ /* 0x000fe200078e00ff */
[----:B------:R-:W-:-:S02]  /*0f30*/  CS2R R56, SRZ ;  /* 0x0000000000387805 */ /* 0x000fc4000001ff00 */
[----:B------:R-:W-:Y:S02]  /*0f40*/  CS2R R58, SRZ ;  /* 0x00000000003a7805 */ /* 0x000fe4000001ff00 */
[----:B------:R-:W-:Y:S01]  /*0f50*/  ISETP.GT.U32.AND P2, PT, R18, R9, PT ;  /* 0x000000091200720c */ /* 0x000fe20003f44070 */
        /* <DEDUP_REMOVED lines=8> */
[----:B------:R-:W-:Y:S01]  /*0fe0*/  IMAD.HI.U32 R11, R5, R17, RZ ;  /* 0x00000011050b7227 */ /* 0x000fe200078e00ff */
[----:B------:R-:W-:-:S02]  /*0ff0*/  CS2R R70, SRZ ;  /* 0x0000000000467805 */ /* 0x000fc4000001ff00 */
[----:B------:R-:W-:Y:S02]  /*1000*/  CS2R R40, SRZ ;  /* 0x0000000000287805 */ /* 0x000fe4000001ff00 */
[----:B------:R-:W-:Y:S01]  /*1010*/  CS2R R42, SRZ ;  /* 0x00000000002a7805 */ /* 0x000fe2000001ff00 */
[----:B------:R-:W-:Y:S01]  /*1020*/  IMAD.HI.U32 R10, R5, R19, RZ ;  /* 0x00000013050a7227 */ /* 0x000fe200078e00ff */
[----:B------:R-:W-:Y:S02]  /*1030*/  CS2R R44, SRZ ;  /* 0x00000000002c7805 */ /* 0x000fe4000001ff00 */
[----:B------:R-:W-:Y:S02]  /*1040*/  CS2R R46, SRZ ;  /* 0x00000000002e7805 */ /* 0x000fe4000001ff00 */
[----:B------:R-:W-:Y:S01]  /*1050*/  CS2R R48, SRZ ;  /* 0x0000000000307805 */ /* 0x000fe2000001ff00 */
[C---:B------:R-:W-:Y:S01]  /*1060*/  IMAD R7, R18.reuse, R7, R12 ;  /* 0x0000000712077224 */ /* 0x040fe200078e020c */
[----:B------:R-:W-:Y:S01]  /*1070*/  CS2R R50, SRZ ;  /* 0x0000000000327805 */ /* 0x000fe2000001ff00 */
[----:B------:R-:W-:Y:S01]  /*1080*/  IMAD R5, R18, R16, R15 ;  /* 0x0000001012057224 */ /* 0x000fe200078e020f */
[----:B------:R-:W-:Y:S01]  /*1090*/  CS2R R52, SRZ ;  /* 0x0000000000347805 */ /* 0x000fe2000001ff00 */
[----:B------:R-:W-:Y:S01]  /*10a0*/  @!P5 IMAD.IADD R0, R0, 0x1, -R18 ;  /* 0x000000010000d824 */ /* 0x000fe200078e0a12 */
[C---:B------:R-:W-:Y:S01]  /*10b0*/  ISETP.GT.U32.AND P4, PT, R18.reuse, R7, PT ;  /* 0x000000071200720c */ /* 0x040fe20003f84070 */
[----:B------:R-:W-:Y:S01]  /*10c0*/  IMAD.MOV R11, RZ, RZ, -R11 ;  /* 0x000000ffff0b7224 */ /* 0x000fe200078e0a0b */
[----:B------:R-:W-:Y:S01]  /*10d0*/  ISETP.GT.U32.AND P3, PT, R18, R5, PT ;  /* 0x000000051200720c */ /* 0x000fe20003f64070 */
[----:B------:R-:W-:Y:S01]  /*10e0*/  IMAD.HI.U32 R12, R14, R21, RZ ;  /* 0x000000150e0c7227 */ /* 0x000fe200078e00ff */
[----:B------:R-:W-:-:S02]  /*10f0*/  ISETP.GT.U32.AND P5, PT, R18, R0, PT ;  /* 0x000000001200720c */ /* 0x000fc40003fa4070 */
[----:B------:R-:W-:Y:S02]  /*1100*/  CS2R R54, SRZ ;  /* 0x0000000000367805 */ /* 0x000fe4000001ff00 */
[----:B------:R-:W-:Y:S01]  /*1110*/  CS2R R30, SRZ ;  /* 0x00000000001e7805 */ /* 0x000fe2000001ff00 */
[----:B------:R-:W-:Y:S01]  /*1120*/  IMAD.MOV R15, RZ, RZ, -R10 ;  /* 0x000000ffff0f7224 */ /* 0x000fe200078e0a0a */
[----:B------:R-:W-:Y:S01]  /*1130*/  CS2R R32, SRZ ;  /* 0x0000000000207805 */ /* 0x000fe2000001ff00 */
[----:B------:R-:W-:Y:S01]  /*1140*/  IMAD.HI.U32 R10, R14, R23, RZ ;  /* 0x000000170e0a7227 */ /* 0x000fe200078e00ff */
[----:B------:R-:W-:Y:S02]  /*1150*/  CS2R R34, SRZ ;  /* 0x0000000000227805 */ /* 0x000fe4000001ff00 */
[----:B------:R-:W-:Y:S02]  /*1160*/  CS2R R36, SRZ ;  /* 0x0000000000247805 */ /* 0x000fe4000001ff00 */
[----:B------:R-:W-:Y:S01]  /*1170*/  CS2R R38, SRZ ;  /* 0x0000000000267805 */ /* 0x000fe2000001ff00 */
[----:B------:R-:W-:Y:S01]  /*1180*/  IMAD R11, R18, R11, R17 ;  /* 0x0000000b120b7224 */ /* 0x000fe200078e0211 */
[----:B------:R-:W-:Y:S01]  /*1190*/  IABS R17, R153 ;  /* 0x0000009900117213 */ /* 0x000fe20000000000 */
[----:B------:R-:W-:Y:S01]  /*11a0*/  IMAD.MOV R16, RZ, RZ, -R12 ;  /* 0x000000ffff107224 */ /* 0x000fe200078e0a0c */
[----:B------:R-:W-:Y:S01]  /*11b0*/  UMOV UR15, URZ ;  /* 0x0000003f000f7c82 */ /* 0x000fe20008000000 */
[--C-:B------:R-:W-:Y:S01]  /*11c0*/  @!P6 IMAD.IADD R6, R6, 0x1, -R18.reuse ;  /* 0x000000010606e824 */ /* 0x100fe200078e0a12 */
[----:B------:R-:W-:Y:S01]  /*11d0*/  UIADD3.64 UR10, UR14, -UR10, URZ ;  /* 0x8000000a0e0a7297 */ /* 0x000fe2000fffe03f */
[--C-:B------:R-:W-:Y:S01]  /*11e0*/  @!P4 IMAD.IADD R7, R7, 0x1, -R18.reuse ;  /* 0x000000010707c824 */ /* 0x100fe200078e0a12 */
[----:B------:R-:W-:Y:S01]  /*11f0*/  ULDC.64 UR60, c[0x0][0x210] ;  /* 0x00008400003c7ab9 */ /* 0x000fe20000000a00 */
[--C-:B------:R-:W-:Y:S01]  /*1200*/  @!P1 IMAD.IADD R8, R8, 0x1, -R18.reuse ;  /* 0x0000000108089824 */ /* 0x100fe200078e0a12 */
[C---:B------:R-:W-:Y:S01]  /*1210*/  ISETP.GT.U32.AND P6, PT, R18.reuse, R6, PT ;  /* 0x000000061200720c */ /* 0x040fe20003fc4070 */
[----:B------:R-:W-:Y:S01]  /*1220*/  @!P3 IMAD.IADD R5, R5, 0x1, -R18 ;  /* 0x000000010505b824 */ /* 0x000fe200078e0a12 */
[----:B------:R-:W-:Y:S01]  /*1230*/  ISETP.GT.U32.AND P1, PT, R18, R7, PT ;  /* 0x000000071200720c */ /* 0x000fe20003f24070 */
[----:B------:R-:W-:-:S02]  /*1240*/  IMAD.MOV R10, RZ, RZ, -R10 ;  /* 0x000000ffff0a7224 */ /* 0x000fc400078e0a0a */
[----:B------:R-:W-:Y:S01]  /*1250*/  IMAD R12, R18, R15, R19 ;  /* 0x0000000f120c7224 */ /* 0x000fe200078e0213 */
[----:B------:R-:W-:Y:S01]  /*1260*/  IABS R19, R152 ;  /* 0x0000009800137213 */ /* 0x000fe20000000000 */
[----:B------:R-:W-:Y:S01]  /*1270*/  IMAD R15, R20, R16, R21 ;  /* 0x00000010140f7224 */ /* 0x000fe200078e0215 */
[C---:B------:R-:W-:Y:S01]  /*1280*/  ISETP.GT.U32.AND P4, PT, R18.reuse, R5, PT ;  /* 0x000000051200720c */ /* 0x040fe20003f84070 */
[----:B------:R-:W-:Y:S01]  /*1290*/  @!P2 IMAD.IADD R9, R9, 0x1, -R18 ;  /* 0x000000010909a824 */ /* 0x000fe200078e0a12 */
[----:B------:R-:W-:Y:S01]  /*12a0*/  ISETP.GT.U32.AND P2, PT, R18, R8, PT ;  /* 0x000000081200720c */ /* 0x000fe20003f44070 */
[----:B------:R-:W-:Y:S02]  /*12b0*/  IMAD R16, R20, R10, R23 ;  /* 0x0000000a14107224 */ /* 0x000fe400078e0217 */
[----:B------:R-:W-:Y:S01]  /*12c0*/  IMAD.HI.U32 R10, R14, R17, RZ ;  /* 0x000000110e0a7227 */ /* 0x000fe200078e00ff */
[----:B------:R-:W-:-:S03]  /*12d0*/  ISETP.GT.U32.AND P3, PT, R18, R9, PT ;  /* 0x000000091200720c */ /* 0x000fc60003f64070 */
[----:B------:R-:W-:Y:S01]  /*12e0*/  @!P5 IMAD.IADD R0, R0, 0x1, -R18 ;  /* 0x000000010000d824 */ /* 0x000fe200078e0a12 */
[----:B------:R-:W-:Y:S01]  /*12f0*/  ISETP.GT.U32.AND P5, PT, R18, R11, PT ;  /* 0x0000000b1200720c */ /* 0x000fe20003fa4070 */
[----:B------:R-:W-:Y:S02]  /*1300*/  IMAD.MOV R10, RZ, RZ, -R10 ;  /* 0x000000ffff0a7224 */ /* 0x000fe400078e0a0a */
[----:B------:R-:W-:-:S04]  /*1310*/  IMAD.HI.U32 R14, R14, R19, RZ ;  /* 0x000000130e0e7227 */ /* 0x000fc800078e00ff */
[----:B------:R-:W-:Y:S01]  /*1320*/  IMAD R17, R20, R10, R17 ;  /* 0x0000000a14117224 */ /* 0x000fe200078e0211 */
[----:B------:R-:W-:Y:S01]  /*1330*/  SHF.R.S32.HI R10, RZ, 0x1f, R13 ;  /* 0x0000001fff0a7819 */ /* 0x000fe2000001140d */
[----:B------:R-:W-:Y:S02]  /*1340*/  IMAD.MOV R14, RZ, RZ, -R14 ;  /* 0x000000ffff0e7224 */ /* 0x000fe400078e0a0e */
[--C-:B------:R-:W-:Y:S01]  /*1350*/  @!P6 IMAD.IADD R6, R6, 0x1, -R18.reuse ;  /* 0x000000010606e824 */ /* 0x100fe200078e0a12 */
[----:B------:R-:W-:Y:S01]  /*1360*/  ISETP.GT.U32.AND P6, PT, R18, R12, PT ;  /* 0x0000000c1200720c */ /* 0x000fe20003fc4070 */
[--C-:B------:R-:W-:Y:S01]  /*1370*/  @!P1 IMAD.IADD R7, R7, 0x1, -R18.reuse ;  /* 0x0000000107079824 */ /* 0x100fe200078e0a12 */
[----:B------:R-:W-:Y:S01]  /*1380*/  ISETP.GT.U32.AND P1, PT, R20, R15, PT ;  /* 0x0000000f1400720c */ /* 0x000fe20003f24070 */
[--C-:B------:R-:W-:Y:S01]  /*1390*/  @!P2 IMAD.IADD R8, R8, 0x1, -R18.reuse ;  /* 0x000000010808a824 */ /* 0x100fe200078e0a12 */
[C---:B------:R-:W-:Y:S01]  /*13a0*/  ISETP.GT.U32.AND P2, PT, R20.reuse, R16, PT ;  /* 0x000000101400720c */ /* 0x040fe20003f44070 */
[----:B------:R-:W-:Y:S01]  /*13b0*/  IMAD R14, R20, R14, R19 ;  /* 0x0000000e140e7224 */ /* 0x000fe200078e0213 */
[----:B------:R-:W-:Y:S01]  /*13c0*/  LEA.HI R10, R10, R13, RZ, 0x5 ;  /* 0x0000000d0a0a7211 */ /* 0x000fe200078f28ff */
[--C-:B------:R-:W-:Y:S01]  /*13d0*/  @!P4 IMAD.IADD R5, R5, 0x1, -R18.reuse ;  /* 0x000000010505c824 */ /* 0x100fe200078e0a12 */
[C---:B------:R-:W-:Y:S01]  /*13e0*/  ISETP.GT.U32.AND P4, PT, R20.reuse, R17, PT ;  /* 0x000000111400720c */ /* 0x040fe20003f84070 */
[--C-:B------:R-:W-:Y:S01]  /*13f0*/  @!P5 IMAD.IADD R11, R11, 0x1, -R18.reuse ;  /* 0x000000010b0bd824 */ /* 0x100fe200078e0a12 */
[----:B------:R-:W-:Y:S01]  /*1400*/  ISETP.GT.U32.AND P5, PT, R20, R14, PT ;  /* 0x0000000e1400720c */ /* 0x000fe20003fa4070 */
[--C-:B------:R-:W-:Y:S01]  /*1410*/  @!P3 IMAD.IADD R9, R9, 0x1, -R18.reuse ;  /* 0x000000010909b824 */ /* 0x100fe200078e0a12 */
[----:B------:R-:W-:Y:S01]  /*1420*/  ISETP.GE.AND P3, PT, R4, RZ, PT ;  /* 0x000000ff0400720c */ /* 0x000fe20003f66270 */
[----:B------:R-:W-:Y:S01]  /*1430*/  @!P6 IMAD.IADD R12, R12, 0x1, -R18 ;  /* 0x000000010c0ce824 */ /* 0x000fe200078e0a12 */
[----:B------:R-:W-:Y:S01]  /*1440*/  ISETP.GE.AND P6, PT, R24, RZ, PT ;  /* 0x000000ff1800720c */ /* 0x000fe20003fc6270 */
[--C-:B------:R-:W-:Y:S01]  /*1450*/  @!P1 IMAD.IADD R15, R15, 0x1, -R20.reuse ;  /* 0x000000010f0f9824 */ /* 0x100fe200078e0a14 */
[----:B------:R-:W-:Y:S01]  /*1460*/  ISETP.GT.U32.AND P1, PT, R18, R11, PT ;  /* 0x0000000b1200720c */ /* 0x000fe20003f24070 */
[----:B------:R-:W-:Y:S01]  /*1470*/  @!P2 IMAD.IADD R16, R16, 0x1, -R20 ;  /* 0x000000011010a824 */ /* 0x000fe200078e0a14 */
[----:B------:R-:W-:Y:S01]  /*1480*/  ISETP.GT.U32.AND P2, PT, R18, R12, PT ;  /* 0x0000000c1200720c */ /* 0x000fe20003f44070 */
[----:B------:R-:W-:Y:S01]  /*1490*/  @!P0 IMAD.MOV R0, RZ, RZ, -R0 ;  /* 0x000000ffff008224 */ /* 0x000fe200078e0a00 */
[C---:B------:R-:W-:Y:S01]  /*14a0*/  ISETP.GT.U32.AND P0, PT, R20.reuse, R15, PT ;  /* 0x0000000f1400720c */ /* 0x040fe20003f04070 */
[--C-:B------:R-:W-:Y:S01]  /*14b0*/  @!P4 IMAD.IADD R17, R17, 0x1, -R20.reuse ;  /* 0x000000011111c824 */ /* 0x100fe200078e0a14 */
[----:B------:R-:W-:Y:S01]  /*14c0*/  ISETP.GT.U32.AND P4, PT, R20, R16, PT ;  /* 0x000000101400720c */ /* 0x000fe20003f84070 */
[----:B------:R-:W-:Y:S01]  /*14d0*/  @!P5 IMAD.IADD R14, R14, 0x1, -R20 ;  /* 0x000000010e0ed824 */ /* 0x000fe200078e0a14 */
[----:B------:R-:W-:Y:S01]  /*14e0*/  SHF.R.S32.HI R10, RZ, 0x5, R10 ;  /* 0x00000005ff0a7819 */ /* 0x000fe2000001140a */
[----:B------:R-:W-:Y:S01]  /*14f0*/  @!P3 IMAD.MOV R6, RZ, RZ, -R6 ;  /* 0x000000ffff06b224 */ /* 0x000fe200078e0a06 */
[C---:B------:R-:W-:Y:S01]  /*1500*/  ISETP.GT.U32.AND P5, PT, R20.reuse, R17, PT ;  /* 0x000000111400720c */ /* 0x040fe20003fa4070 */
[----:B------:R-:W-:Y:S01]  /*1510*/  @!P6 IMAD.MOV R7, RZ, RZ, -R7 ;  /* 0x000000ffff07e224 */ /* 0x000fe200078e0a07 */
[----:B------:R-:W-:Y:S01]  /*1520*/  ISETP.GT.U32.AND P3, PT, R20, R14, PT ;  /* 0x0000000e1400720c */ /* 0x000fe20003f64070 */
[--C-:B------:R-:W-:Y:S01]  /*1530*/  @!P1 IMAD.IADD R11, R11, 0x1, -R18.reuse ;  /* 0x000000010b0b9824 */ /* 0x100fe200078e0a12 */
[----:B------:R-:W-:Y:S01]  /*1540*/  ISETP.GE.AND P1, PT, R22, RZ, PT ;  /* 0x000000ff1600720c */ /* 0x000fe20003f26270 */
[----:B------:R-:W-:Y:S01]  /*1550*/  @!P2 IMAD.IADD R12, R12, 0x1, -R18 ;  /* 0x000000010c0ca824 */ /* 0x000fe200078e0a12 */
[----:B------:R-:W-:Y:S01]  /*1560*/  ISETP.GE.AND P2, PT, R25, RZ, PT ;  /* 0x000000ff1900720c */ /* 0x000fe20003f46270 */
[--C-:B------:R-:W-:Y:S01]  /*1570*/  @!P0 IMAD.IADD R15, R15, 0x1, -R20.reuse ;  /* 0x000000010f0f8824 */ /* 0x100fe200078e0a14 */
[----:B------:R-:W-:Y:S01]  /*1580*/  ISETP.GE.AND P0, PT, R26, RZ, PT ;  /* 0x000000ff1a00720c */ /* 0x000fe20003f06270 */
[--C-:B------:R-:W-:Y:S01]  /*1590*/  @!P4 IMAD.IADD R16, R16, 0x1, -R20.reuse ;  /* 0x000000011010c824 */ /* 0x100fe200078e0a14 */
[----:B------:R-:W-:Y:S01]  /*15a0*/  ISETP.GE.AND P4, PT, R27, RZ, PT ;  /* 0x000000ff1b00720c */ /* 0x000fe20003f86270 */
[----:B------:R-:W-:Y:S01]  /*15b0*/  IMAD R19, R244, 0x1e, RZ ;  /* 0x0000001ef4137824 */ /* 0x000fe200078e02ff */
[----:B------:R-:W-:Y:S01]  /*15c0*/  CS2R R24, SRZ ;  /* 0x0000000000187805 */ /* 0x000fe2000001ff00 */
[--C-:B------:R-:W-:Y:S01]  /*15d0*/  @!P5 IMAD.IADD R17, R17, 0x1, -R20.reuse ;  /* 0x000000011111d824 */ /* 0x100fe200078e0a14 */
[----:B------:R-:W-:Y:S01]  /*15e0*/  ISETP.GE.AND P5, PT, R28, RZ, PT ;  /* 0x000000ff1c00720c */ /* 0x000fe20003fa6270 */
[----:B------:R-:W-:Y:S01]  /*15f0*/  @!P3 IMAD.IADD R14, R14, 0x1, -R20 ;  /* 0x000000010e0eb824 */ /* 0x000fe200078e0a14 */
[----:B------:R-:W-:Y:S01]  /*1600*/  ISETP.NE.AND P3, PT, R3, RZ, PT ;  /* 0x000000ff0300720c */ /* 0x000fe20003f65270 */
[----:B------:R-:W-:Y:S01]  /*1610*/  @!P1 IMAD.MOV R12, RZ, RZ, -R12 ;  /* 0x000000ffff0c9224 */ /* 0x000fe200078e0a0c */
[----:B------:R-:W-:Y:S01]  /*1620*/  LOP3.LUT R3, RZ, R3, RZ, 0x33, !PT ;  /* 0x00000003ff037212 */ /* 0x000fe200078e33ff */
[----:B------:R-:W-:Y:S01]  /*1630*/  @!P2 IMAD.MOV R8, RZ, RZ, -R8 ;  /* 0x000000ffff08a224 */ /* 0x000fe200078e0a08 */
[----:B------:R-:W-:Y:S01]  /*1640*/  ISETP.GE.AND P1, PT, R155, RZ, PT ;  /* 0x000000ff9b00720c */ /* 0x000fe20003f26270 */
[----:B------:R-:W-:Y:S01]  /*1650*/  @!P0 IMAD.MOV R9, RZ, RZ, -R9 ;  /* 0x000000ffff098224 */ /* 0x000fe200078e0a09 */
[C---:B------:R-:W-:Y:S01]  /*1660*/  SEL R0, R3.reuse, R0, !P3 ;  /* 0x0000000003007207 */ /* 0x040fe20005800000 */
[----:B------:R-:W-:Y:S01]  /*1670*/  @!P4 IMAD.MOV R5, RZ, RZ, -R5 ;  /* 0x000000ffff05c224 */ /* 0x000fe200078e0a05 */
[C---:B------:R-:W-:Y:S01]  /*1680*/  SEL R6, R3.reuse, R6, !P3 ;  /* 0x0000000603067207 */ /* 0x040fe20005800000 */
[----:B------:R-:W-:Y:S01]  /*1690*/  IMAD R155, R244, 0x1d, RZ ;  /* 0x0000001df49b7824 */ /* 0x000fe200078e02ff */
[C---:B------:R-:W-:Y:S01]  /*16a0*/  SEL R7, R3.reuse, R7, !P3 ;  /* 0x0000000703077207 */ /* 0x040fe20005800000 */
[----:B------:R-:W-:Y:S01]  /*16b0*/  @!P5 IMAD.MOV R11, RZ, RZ, -R11 ;  /* 0x000000ffff0bd224 */ /* 0x000fe200078e0a0b */
[C---:B------:R-:W-:Y:S01]  /*16c0*/  SEL R8, R3.reuse, R8, !P3 ;  /* 0x0000000803087207 */ /* 0x040fe20005800000 */
[----:B------:R-:W-:Y:S01]  /*16d0*/  IMAD R0, R0, UR8, RZ ;  /* 0x0000000800007c24 */ /* 0x000fe2000f8e02ff */
[C---:B------:R-:W-:Y:S01]  /*16e0*/  SEL R9, R3.reuse, R9, !P3 ;  /* 0x0000000903097207 */ /* 0x040fe20005800000 */
[----:B------:R-:W-:Y:S01]  /*16f0*/  IMAD R6, R6, UR8, RZ ;  /* 0x0000000806067c24 */ /* 0x000fe2000f8e02ff */
[C---:B------:R-:W-:Y:S01]  /*1700*/  SEL R5, R3.reuse, R5, !P3 ;  /* 0x0000000503057207 */ /* 0x040fe20005800000 */
[----:B------:R-:W-:Y:S01]  /*1710*/  @!P1 IMAD.MOV R15, RZ, RZ, -R15 ;  /* 0x000000ffff0f9224 */ /* 0x000fe200078e0a0f */
[----:B------:R-:W-:Y:S01]  /*1720*/  SEL R11, R3, R11, !P3 ;  /* 0x0000000b030b7207 */ /* 0x000fe20005800000 */
[----:B------:R-:W-:Y:S01]  /*1730*/  IMAD R7, R7, UR8, RZ ;  /* 0x0000000807077c24 */ /* 0x000fe2000f8e02ff */
[----:B------:R-:W-:Y:S01]  /*1740*/  SEL R3, R3, R12, !P3 ;  /* 0x0000000c03037207 */ /* 0x000fe20005800000 */
[----:B------:R-:W-:Y:S01]  /*1750*/  IMAD R8, R8, UR8, RZ ;  /* 0x0000000808087c24 */ /* 0x000fe2000f8e02ff */
[----:B------:R-:W0:Y:S01]  /*1760*/  LDC.64 R12, c[0x0][0x218] ;  /* 0x00008600ff0c7b82 */ /* 0x000e220000000a00 */
[----:B------:R-:W-:Y:S01]  /*1770*/  ISETP.GE.AND P2, PT, R154, RZ, PT ;  /* 0x000000ff9a00720c */ /* 0x000fe20003f46270 */
[----:B------:R-:W-:Y:S01]  /*1780*/  IMAD R9, R9, UR8, RZ ;  /* 0x0000000809097c24 */ /* 0x000fe2000f8e02ff */
[----:B------:R-:W-:Y:S01]  /*1790*/  ISETP.GE.AND P3, PT, R153, RZ, PT ;  /* 0x000000ff9900720c */ /* 0x000fe20003f66270 */
[----:B------:R-:W-:Y:S01]  /*17a0*/  IMAD R5, R5, UR8, RZ ;  /* 0x0000000805057c24 */ /* 0x000fe2000f8e02ff */
[----:B------:R-:W-:Y:S01]  /*17b0*/  ISETP.GE.AND P4, PT, R152, RZ, PT ;  /* 0x000000ff9800720c */ /* 0x000fe20003f86270 */
[----:B------:R-:W-:Y:S01]  /*17c0*/  IMAD R11, R11, UR8, RZ ;  /* 0x000000080b0b7c24 */ /* 0x000fe2000f8e02ff */
[----:B------:R-:W-:Y:S01]  /*17d0*/  ISETP.NE.AND P0, PT, R2, RZ, PT ;  /* 0x000000ff0200720c */ /* 0x000fe20003f05270 */
[----:B------:R-:W-:Y:S01]  /*17e0*/  IMAD R3, R3, UR8, RZ ;  /* 0x0000000803037c24 */ /* 0x000fe2000f8e02ff */
[----:B------:R-:W-:Y:S01]  /*17f0*/  LOP3.LUT R2, RZ, R2, RZ, 0x33, !PT ;  /* 0x00000002ff027212 */ /* 0x000fe200078e33ff */
[C---:B------:R-:W-:Y:S01]  /*1800*/  IMAD R203, R244.reuse, 0x17, RZ ;  /* 0x00000017f4cb7824 */ /* 0x040fe200078e02ff */
[----:B------:R-:W-:Y:S01]  /*1810*/  UMOV UR8, URZ ;  /* 0x0000003f00087c82 */ /* 0x000fe20008000000 */
[----:B------:R-:W-:Y:S01]  /*1820*/  IMAD R210, R244, 0x16, RZ ;  /* 0x00000016f4d27824 */ /* 0x000fe200078e02ff */
[C---:B------:R-:W-:Y:S01]  /*1830*/  SEL R15, R2.reuse, R15, !P0 ;  /* 0x0000000f020f7207 */ /* 0x040fe20004000000 */
[----:B------:R-:W-:Y:S01]  /*1840*/  @!P2 IMAD.MOV R16, RZ, RZ, -R16 ;  /* 0x000000ffff10a224 */ /* 0x000fe200078e0a10 */
[----:B------:R-:W-:Y:S01]  /*1850*/  CS2R R26, SRZ ;  /* 0x00000000001a7805 */ /* 0x000fe2000001ff00 */
[----:B------:R-:W-:Y:S01]  /*1860*/  @!P3 IMAD.MOV R17, RZ, RZ, -R17 ;  /* 0x000000ffff11b224 */ /* 0x000fe200078e0a11 */
[----:B------:R-:W-:Y:S01]  /*1870*/  CS2R R28, SRZ ;  /* 0x00000000001c7805 */ /* 0x000fe2000001ff00 */
[----:B------:R-:W-:Y:S01]  /*1880*/  @!P4 IMAD.MOV R14, RZ, RZ, -R14 ;  /* 0x000000ffff0ec224 */ /* 0x000fe200078e0a0e */
[----:B------:R-:W-:Y:S01]  /*1890*/  SEL R16, R2, R16, !P0 ;  /* 0x0000001002107207 */ /* 0x000fe20004000000 */
[----:B------:R-:W-:Y:S01]  /*18a0*/  IMAD R218, R244, 0x15, RZ ;  /* 0x00000015f4da7824 */ /* 0x000fe200078e02ff */
[----:B------:R-:W-:Y:S01]  /*18b0*/  SEL R17, R2, R17, !P0 ;  /* 0x0000001102117207 */ /* 0x000fe20004000000 */
[----:B------:R-:W-:Y:S01]  /*18c0*/  IMAD R226, R244, 0x14, RZ ;  /* 0x00000014f4e27824 */ /* 0x000fe200078e02ff */
[----:B------:R-:W-:Y:S01]  /*18d0*/  SEL R2, R2, R14, !P0 ;  /* 0x0000000e02027207 */ /* 0x000fe20004000000 */
[----:B------:R-:W-:Y:S01]  /*18e0*/  IMAD R234, R244, 0x13, RZ ;  /* 0x00000013f4ea7824 */ /* 0x000fe200078e02ff */
[-C--:B0-----:R-:W-:Y:S01]  /*18f0*/  LEA R14, P6, R0, R12.reuse, 0x1 ;  /* 0x0000000c000e7211 */ /* 0x081fe200078c08ff */
[----:B------:R-:W-:Y:S01]  /*1900*/  IMAD R242, R244, 0x12, RZ ;  /* 0x00000012f4f27824 */ /* 0x000fe200078e02ff */
[----:B------:R-:W-:-:S02]  /*1910*/  LEA R4, P5, R6, R12, 0x1 ;  /* 0x0000000c06047211 */ /* 0x000fc400078a08ff */
[----:B------:R-:W-:Y:S01]  /*1920*/  LEA R18, P4, R7, R12, 0x1 ;  /* 0x0000000c07127211 */ /* 0x000fe200078808ff */
[----:B------:R0:W-:Y:S01]  /*1930*/  STL [R1+0x3d4], R14 ;  /* 0x0003d40e01007387 */ /* 0x0001e20000100800 */
[----:B------:R-:W-:-:S03]  /*1940*/  LEA.HI.X.SX32 R6, R6, R13, 0x1, P5 ;  /* 0x0000000d06067211 */ /* 0x000fc600028f0eff */
[----:B------:R1:W-:Y:S04]  /*1950*/  STL [R1+0x3cc], R4 ;  /* 0x0003cc0401007387 */ /* 0x0003e80000100800 */
[----:B------:R2:W-:Y:S01]  /*1960*/  STL [R1+0x3c4], R18 ;  /* 0x0003c41201007387 */ /* 0x0005e20000100800 */
[-C--:B0-----:R-:W-:Y:S02]  /*1970*/  LEA R14, P3, R8, R12.reuse, 0x1 ;  /* 0x0000000c080e7211 */ /* 0x081fe400078608ff */
[----:B-1----:R-:W-:-:S03]  /*1980*/  LEA R4, P2, R9, R12, 0x1 ;  /* 0x0000000c09047211 */ /* 0x002fc600078408ff */
[----:B------:R0:W-:Y:S01]  /*1990*/  STL [R1+0x3bc], R14 ;  /* 0x0003bc0e01007387 */ /* 0x0001e20000100800 */
[----:B--2---:R-:W-:-:S03]  /*19a0*/  LEA R18, P1, R5, R12, 0x1 ;  /* 0x0000000c05127211 */ /* 0x004fc600078208ff */
[----:B------:R1:W-:Y:S04]  /*19b0*/  STL [R1+0x24], R4 ;  /* 0x0000240401007387 */ /* 0x0003e80000100800 */
[----:B------:R-:W-:Y:S01]  /*19c0*/  STL [R1+0x1c], R18 ;  /* 0x00001c1201007387 */ /* 0x000fe20000100800 */
[----:B0-----:R-:W-:Y:S02]  /*19d0*/  LEA R14, P0, R11, R12, 0x1 ;  /* 0x0000000c0b0e7211 */ /* 0x001fe400078008ff */
[----:B-1----:R-:W-:-:S03]  /*19e0*/  LEA.HI.X.SX32 R4, R0, R13, 0x1, P6 ;  /* 0x0000000d00047211 */ /* 0x002fc600030f0eff */
[----:B------:R-:W-:Y:S01]  /*19f0*/  STL [R1+0x14], R14 ;  /* 0x0000140e01007387 */ /* 0x000fe20000100800 */
[----:B------:R-:W-:-:S03]  /*1a00*/  LEA R0, P6, R3, R12, 0x1 ;  /* 0x0000000c03007211 */ /* 0x000fc600078c08ff */
[----:B------:R0:W-:Y:S01]  /*1a10*/  STL [R1+0x3d0], R4 ;  /* 0x0003d00401007387 */ /* 0x0001e20000100800 */
[-C--:B------:R-:W-:Y:S01]  /*1a20*/  LEA.HI.X.SX32 R250, R3, R13.reuse, 0x1, P6 ;  /* 0x0000000d03fa7211 */ /* 0x080fe200030f0eff */
[----:B------:R-:W-:Y:S02]  /*1a30*/  IMAD R3, R15, UR13, RZ ;  /* 0x0000000d0f037c24 */ /* 0x000fe4000f8e02ff */
[----:B------:R1:W-:Y:S04]  /*1a40*/  STL [R1+0x4], R0 ;  /* 0x0000040001007387 */ /* 0x0003e80000100800 */
[----:B------:R2:W-:Y:S01]  /*1a50*/  STL [R1+0x3c8], R6 ;  /* 0x0003c80601007387 */ /* 0x0005e20000100800 */
[-C--:B0-----:R-:W-:Y:S02]  /*1a60*/  LEA.HI.X.SX32 R4, R7, R13.reuse, 0x1, P4 ;  /* 0x0000000d07047211 */ /* 0x081fe400020f0eff */
[----:B-1----:R-:W-:-:S03]  /*1a70*/  LEA.HI.X.SX32 R0, R8, R13, 0x1, P3 ;  /* 0x0000000d08007211 */ /* 0x002fc600018f0eff */
[----:B------:R0:W-:Y:S01]  /*1a80*/  STL [R1+0x3c0], R4 ;  /* 0x0003c00401007387 */ /* 0x0001e20000100800 */
[----:B------:R-:W-:Y:S01]  /*1a90*/  IMAD R8, R2, UR13, RZ ;  /* 0x0000000d02087c24 */ /* 0x000fe2000f8e02ff */
[----:B--2---:R-:W-:Y:S02]  /*1aa0*/  LEA.HI.X.SX32 R6, R9, R13, 0x1, P2 ;  /* 0x0000000d09067211 */ /* 0x004fe400010f0eff */
[----:B------:R1:W-:Y:S01]  /*1ab0*/  STL [R1+0x3b8], R0 ;  /* 0x0003b80001007387 */ /* 0x0003e20000100800 */
[----:B------:R-:W-:-:S03]  /*1ac0*/  IMAD.WIDE R2, R3, 0x2, RZ ;  /* 0x0000000203027825 */ /* 0x000fc600078e02ff */
[----:B------:R2:W-:Y:S01]  /*1ad0*/  STL [R1+0x20], R6 ;  /* 0x0000200601007387 */ /* 0x0005e20000100800 */
[----:B------:R-:W-:Y:S01]  /*1ae0*/  IMAD.WIDE R8, R8, 0x2, RZ ;  /* 0x0000000208087825 */ /* 0x000fe200078e02ff */
[----:B0-----:R-:W-:-:S03]  /*1af0*/  LEA.HI.X.SX32 R4, R5, R13, 0x1, P1 ;  /* 0x0000000d05047211 */ /* 0x001fc600008f0eff */
[--C-:B------:R-:W-:Y:S01]  /*1b00*/  IMAD.WIDE R20, R155, 0x2, R2.reuse ;  /* 0x000000029b147825 */ /* 0x100fe200078e0202 */
[----:B-1----:R-:W-:Y:S01]  /*1b10*/  LEA.HI.X.SX32 R0, R11, R13, 0x1, P0 ;  /* 0x0000000d0b007211 */ /* 0x002fe200000f0eff */
[----:B------:R0:W-:Y:S02]  /*1b20*/  STL [R1+0x18], R4 ;  /* 0x0000180401007387 */ /* 0x0001e40000100800 */
[----:B------:R-:W-:Y:S02]  /*1b30*/  IMAD R11, R244, 0x1f, RZ ;  /* 0x0000001ff40b7824 */ /* 0x000fe400078e02ff */
[----:B--2---:R-:W-:Y:S01]  /*1b40*/  IMAD R6, R17, UR13, RZ ;  /* 0x0000000d11067c24 */ /* 0x004fe2000f8e02ff */
[----:B------:R-:W-:Y:S01]  /*1b50*/  STL [R1+0x10], R0 ;  /* 0x0000100001007387 */ /* 0x000fe20000100800 */
[----:B------:R-:W-:-:S03]  /*1b60*/  IMAD.WIDE R156, R163, 0x2, R2 ;  /* 0x00000002a39c7825 */ /* 0x000fc600078e0202 */
[----:B------:R1:W-:Y:S01]  /*1b70*/  STL.64 [R1+0x3f0], R248 ;  /* 0x0003f0f801007387 */ /* 0x0003e20000100a00 */
[----:B0-----:R-:W-:Y:S02]  /*1b80*/  IMAD R4, R16, UR13, RZ ;  /* 0x0000000d10047c24 */ /* 0x001fe4000f8e02ff */
[----:B------:R-:W-:Y:S01]  /*1b90*/  IMAD.WIDE R6, R6, 0x2, RZ ;  /* 0x0000000206067825 */ /* 0x000fe200078e02ff */
[----:B------:R-:W-:Y:S03]  /*1ba0*/  STL [R1+0x388], R10 ;  /* 0x0003880a01007387 */ /* 0x000fe60000100800 */
[----:B------:R-:W-:-:S04]  /*1bb0*/  IMAD.WIDE R4, R4, 0x2, RZ ;  /* 0x0000000204047825 */ /* 0x000fc800078e02ff */
[----:B------:R-:W-:-:S04]  /*1bc0*/  IMAD.WIDE R16, R11, 0x2, R2 ;  /* 0x000000020b107825 */ /* 0x000fc800078e0202 */
[C---:B------:R-:W-:Y:S01]  /*1bd0*/  IMAD.WIDE R12, R11.reuse, 0x2, R4 ;  /* 0x000000020b0c7825 */ /* 0x040fe200078e0204 */
[----:B------:R0:W-:Y:S03]  /*1be0*/  STL.64 [R1+0x38], R16 ;  /* 0x0000381001007387 */ /* 0x0001e60000100a00 */
[----:B------:R-:W-:Y:S01]  /*1bf0*/  IMAD.WIDE R14, R11, 0x2, R6 ;  /* 0x000000020b0e7825 */ /* 0x000fe200078e0206 */
[----:B------:R2:W-:Y:S03]  /*1c00*/  STL.64 [R1+0x30], R12 ;  /* 0x0000300c01007387 */ /* 0x0005e60000100a00 */
[----:B-1----:R-:W-:Y:S01]  /*1c10*/  IMAD.WIDE R248, R245, 0x2, R2 ;  /* 0x00000002f5f87825 */ /* 0x002fe200078e0202 */
[----:B------:R1:W-:Y:S03]  /*1c20*/  STL.64 [R1+0x28], R14 ;  /* 0x0000280e01007387 */ /* 0x0003e60000100a00 */
[----:B------:R-:W-:Y:S01]  /*1c30*/  IMAD.U32 R0, RZ, RZ, UR12 ;  /* 0x0000000cff007e24 */ /* 0x000fe2000f8e00ff */
[----:B------:R3:W-:Y:S01]  /*1c40*/  STL.64 [R1+0x2a0], R248 ;  /* 0x0002a0f801007387 */ /* 0x0007e20000100a00 */
[----:B------:R-:W-:Y:S01]  /*1c50*/  UIADD3 UR12, UP0, UR5, 0x80, URZ ;  /* 0x00000080050c7890 */ /* 0x000fe2000ff1e03f */
[----:B0-----:R-:W-:-:S03]  /*1c60*/  IMAD.WIDE R16, R19, 0x2, R6 ;  /* 0x0000000213107825 */ /* 0x001fc600078e0206 */
[----:B------:R-:W-:Y:S01]  /*1c70*/  UIADD3.X UR9, UR8, 0x40000040, URZ, UP0, !UPT ;  /* 0x4000004008097890 */ /* 0x000fe200087fe43f */
[C---:B--2---:R-:W-:Y:S02]  /*1c80*/  IMAD.WIDE R12, R19.reuse, 0x2, R2 ;  /* 0x00000002130c7825 */ /* 0x044fe400078e0202 */
[----:B------:R-:W-:Y:S02]  /*1c90*/  UMOV UR8, UR12 ;  /* 0x0000000c00087c82 */ /* 0x000fe40008000000 */
[--C-:B-1----:R-:W-:Y:S01]  /*1ca0*/  IMAD.WIDE R14, R19, 0x2, R4.reuse ;  /* 0x00000002130e7825 */ /* 0x102fe200078e0204 */
[----:B------:R-:W-:Y:S02]  /*1cb0*/  UIADD3.64 UR18, UR8, 0x80, URZ ;  /* 0x0000008008127897 */ /* 0x000fe4000fffe03f */
[----:B------:R-:W-:Y:S01]  /*1cc0*/  UIADD3.64 UR16, UR8, 0x100, URZ ;  /* 0x0000010008107897 */ /* 0x000fe2000fffe03f */
[----:B---3--:R-:W-:Y:S01]  /*1cd0*/  IMAD.WIDE R248, R245, 0x2, R4 ;  /* 0x00000002f5f87825 */ /* 0x008fe200078e0204 */
[----:B------:R-:W-:-:S02]  /*1ce0*/  UIADD3.64 UR18, UR8, 0x180, URZ ;  /* 0x0000018008127897 */ /* 0x000fc4000fffe03f */
[----:B------:R-:W-:Y:S01]  /*1cf0*/  UIADD3.64 UR16, UR8, 0x200, URZ ;  /* 0x0000020008107897 */ /* 0x000fe2000fffe03f */
[C---:B------:R-:W-:Y:S01]  /*1d00*/  IMAD.WIDE R22, R155.reuse, 0x2, R4 ;  /* 0x000000029b167825 */ /* 0x040fe200078e0204 */
[----:B------:R0:W-:Y:S01]  /*1d10*/  STL.64 [R1+0x298], R248 ;  /* 0x000298f801007387 */ /* 0x0001e20000100a00 */
[----:B------:R-:W-:Y:S02]  /*1d20*/  UIADD3.64 UR20, UR8, 0x280, URZ ;  /* 0x0000028008147897 */ /* 0x000fe4000fffe03f */
[----:B------:R-:W-:Y:S01]  /*1d30*/  IMAD.WIDE R152, R155, 0x2, R6 ;  /* 0x000000029b987825 */ /* 0x000fe200078e0206 */
[----:B------:R-:W-:Y:S02]  /*1d40*/  UIADD3.64 UR24, UR8, 0x300, URZ ;  /* 0x0000030008187897 */ /* 0x000fe4000fffe03f */
[----:B------:R-:W-:Y:S01]  /*1d50*/  UIADD3.64 UR28, UR8, 0x380, URZ ;  /* 0x00000380081c7897 */ /* 0x000fe2000fffe03f */
[----:B------:R-:W-:Y:S01]  /*1d60*/  IMAD.WIDE R158, R163, 0x2, R4 ;  /* 0x00000002a39e7825 */ /* 0x000fe200078e0204 */
[----:B------:R-:W-:-:S02]  /*1d70*/  UIADD3.64 UR32, UR8, 0x400, URZ ;  /* 0x0000040008207897 */ /* 0x000fc4000fffe03f */
[----:B------:R-:W-:Y:S01]  /*1d80*/  UIADD3.64 UR36, UR8, 0x480, URZ ;  /* 0x0000048008247897 */ /* 0x000fe2000fffe03f */
[--C-:B------:R-:W-:Y:S01]  /*1d90*/  IMAD.WIDE R160, R163, 0x2, R6.reuse ;  /* 0x00000002a3a07825 */ /* 0x100fe200078e0206 */
[----:B------:R-:W-:Y:S02]  /*1da0*/  UIADD3.64 UR40, UR8, 0x500, URZ ;  /* 0x0000050008287897 */ /* 0x000fe4000fffe03f */
[----:B------:R-:W-:Y:S01]  /*1db0*/  UIADD3.64 UR44, UR8, 0x580, URZ ;  /* 0x00000580082c7897 */ /* 0x000fe2000fffe03f */
[----:B0-----:R-:W-:Y:S01]  /*1dc0*/  IMAD.WIDE R248, R245, 0x2, R6 ;  /* 0x00000002f5f87825 */ /* 0x001fe200078e0206 */
[----:B------:R-:W-:Y:S02]  /*1dd0*/  UIADD3.64 UR48, UR8, 0x600, URZ ;  /* 0x0000060008307897 */ /* 0x000fe4000fffe03f */
[----:B------:R-:W-:Y:S01]  /*1de0*/  UIADD3.64 UR52, UR8, 0x680, URZ ;  /* 0x0000068008347897 */ /* 0x000fe2000fffe03f */
[----:B------:R-:W-:Y:S01]  /*1df0*/  IMAD.WIDE R164, R171, 0x2, R2 ;  /* 0x00000002aba47825 */ /* 0x000fe200078e0202 */
[----:B------:R0:W-:Y:S01]  /*1e00*/  STL.64 [R1+0x290], R248 ;  /* 0x000290f801007387 */ /* 0x0001e20000100a00 */
[----:B------:R-:W-:-:S02]  /*1e10*/  UIADD3.64 UR56, UR8, 0x700, URZ ;  /* 0x0000070008387897 */ /* 0x000fc4000fffe03f */
[----:B------:R-:W-:-:S04]  /*1e20*/  IMAD.WIDE R166, R171, 0x2, R4 ;  /* 0x00000002aba67825 */ /* 0x000fc800078e0204 */
[----:B------:R-:W-:-:S04]  /*1e30*/  IMAD.WIDE R168, R171, 0x2, R6 ;  /* 0x00000002aba87825 */ /* 0x000fc800078e0206 */
[----:B------:R-:W-:-:S04]  /*1e40*/  IMAD.WIDE R172, R179, 0x2, R2 ;  /* 0x00000002b3ac7825 */ /* 0x000fc800078e0202 */
[----:B0-----:R-:W-:-:S04]  /*1e50*/  IMAD.WIDE R248, R245, 0x2, R8 ;  /* 0x00000002f5f87825 */ /* 0x001fc800078e0208 */
[C---:B------:R-:W-:Y:S01]  /*1e60*/  IMAD.WIDE R174, R179.reuse, 0x2, R4 ;  /* 0x00000002b3ae7825 */ /* 0x040fe200078e0204 */
[----:B------:R0:W-:Y:S03]  /*1e70*/  STL.64 [R1+0x288], R248 ;  /* 0x000288f801007387 */ /* 0x0001e60000100a00 */
[----:B------:R-:W-:-:S04]  /*1e80*/  IMAD.WIDE R176, R179, 0x2, R6 ;  /* 0x00000002b3b07825 */ /* 0x000fc800078e0206 */
[----:B------:R-:W-:Y:S02]  /*1e90*/  IMAD R245, R244, 0xa, RZ ;  /* 0x0000000af4f57824 */ /* 0x000fe400078e02ff */
[----:B------:R-:W-:-:S04]  /*1ea0*/  IMAD.WIDE R180, R187, 0x2, R2 ;  /* 0x00000002bbb47825 */ /* 0x000fc800078e0202 */
[----:B0-----:R-:W-:-:S04]  /*1eb0*/  IMAD.WIDE R248, R246, 0x2, R2 ;  /* 0x00000002f6f87825 */ /* 0x001fc800078e0202 */
[C---:B------:R-:W-:Y:S01]  /*1ec0*/  IMAD.WIDE R182, R187.reuse, 0x2, R4 ;  /* 0x00000002bbb67825 */ /* 0x040fe200078e0204 */
[----:B------:R0:W-:Y:S03]  /*1ed0*/  STL.64 [R1+0x280], R248 ;  /* 0x000280f801007387 */ /* 0x0001e60000100a00 */
[----:B------:R-:W-:-:S04]  /*1ee0*/  IMAD.WIDE R184, R187, 0x2, R6 ;  /* 0x00000002bbb87825 */ /* 0x000fc800078e0206 */
[----:B------:R-:W-:-:S04]  /*1ef0*/  IMAD.WIDE R188, R195, 0x2, R2 ;  /* 0x00000002c3bc7825 */ /* 0x000fc800078e0202 */
[----:B------:R-:W-:-:S04]  /*1f00*/  IMAD.WIDE R190, R195, 0x2, R4 ;  /* 0x00000002c3be7825 */ /* 0x000fc800078e0204 */
[----:B0-----:R-:W-:-:S04]  /*1f10*/  IMAD.WIDE R248, R246, 0x2, R4 ;  /* 0x00000002f6f87825 */ /* 0x001fc800078e0204 */
[----:B------:R-:W-:Y:S01]  /*1f20*/  IMAD.WIDE R192, R195, 0x2, R6 ;  /* 0x00000002c3c07825 */ /* 0x000fe200078e0206 */
[----:B------:R0:W-:Y:S03]  /*1f30*/  STL.64 [R1+0x278], R248 ;  /* 0x000278f801007387 */ /* 0x0001e60000100a00 */
[----:B------:R-:W-:-:S04]  /*1f40*/  IMAD.WIDE R196, R203, 0x2, R2 ;  /* 0x00000002cbc47825 */ /* 0x000fc800078e0202 */
[----:B------:R-:W-:-:S04]  /*1f50*/  IMAD.WIDE R198, R203, 0x2, R4 ;  /* 0x00000002cbc67825 */ /* 0x000fc800078e0204 */
        /* <DEDUP_REMOVED lines=23> */
[----:B------:R-:W-:Y:S01]  /*20d0*/  IMAD.WIDE R240, R242, 0x2, R6 ;  /* 0x00000002f2f07825 */ /* 0x000fe200078e0206 */
[----:B------:R-:W-:-:S03]  /*20e0*/  UMOV UR15, 0x80000020 ;  /* 0x80000020000f7882 */ /* 0x000fc60000000000 */
[----:B------:R-:W-:-:S04]  /*20f0*/  IMAD.WIDE R10, R11, 0x2, R8 ;  /* 0x000000020b0a7825 */ /* 0x000fc800078e0208 */
[----:B0-----:R-:W-:-:S04]  /*2100*/  IMAD.WIDE R248, R247, 0x2, R6 ;  /* 0x00000002f7f87825 */ /* 0x001fc800078e0206 */
[--C-:B------:R-:W-:Y:S01]  /*2110*/  IMAD.WIDE R18, R19, 0x2, R8.reuse ;  /* 0x0000000213127825 */ /* 0x100fe200078e0208 */
[----:B------:R0:W-:Y:S03]  /*2120*/  STL.64 [R1+0x250], R248 ;  /* 0x000250f801007387 */ /* 0x0001e60000100a00 */
[----:B------:R-:W-:-:S04]  /*2130*/  IMAD.WIDE R154, R155, 0x2, R8 ;  /* 0x000000029b9a7825 */ /* 0x000fc800078e0208 */
[----:B------:R-:W-:-:S04]  /*2140*/  IMAD.WIDE R162, R163, 0x2, R8 ;  /* 0x00000002a3a27825 */ /* 0x000fc800078e0208 */
[--C-:B------:R-:W-:Y:S01]  /*2150*/  IMAD.WIDE R170, R171, 0x2, R8.reuse ;  /* 0x00000002abaa7825 */ /* 0x100fe200078e0208 */
[----:B0-----:R-:W2:Y:S03]  /*2160*/  LDL.LU.64 R248, [R1+0x3f0] ;  /* 0x0003f00001f87983 */ /* 0x001ea60000300a00 */
[----:B------:R-:W-:-:S04]  /*2170*/  IMAD.WIDE R246, R247, 0x2, R8 ;  /* 0x00000002f7f67825 */ /* 0x000fc800078e0208 */
[--C-:B------:R-:W-:Y:S01]  /*2180*/  IMAD.WIDE R178, R179, 0x2, R8.reuse ;  /* 0x00000002b3b27825 */ /* 0x100fe200078e0208 */
[----:B------:R2:W-:Y:S03]  /*2190*/  STL.64 [R1+0x248], R246 ;  /* 0x000248f601007387 */ /* 0x0005e60000100a00 */
[----:B------:R-:W-:-:S04]  /*21a0*/  IMAD.WIDE R186, R187, 0x2, R8 ;  /* 0x00000002bbba7825 */ /* 0x000fc800078e0208 */
[----:B------:R-:W-:-:S04]  /*21b0*/  IMAD.WIDE R194, R195, 0x2, R8 ;  /* 0x00000002c3c27825 */ /* 0x000fc800078e0208 */
[----:B------:R-:W-:-:S04]  /*21c0*/  IMAD.WIDE R202, R203, 0x2, R8 ;  /* 0x00000002cbca7825 */ /* 0x000fc800078e0208 */
[----:B------:R-:W-:-:S04]  /*21d0*/  IMAD.WIDE R210, R210, 0x2, R8 ;  /* 0x00000002d2d27825 */ /* 0x000fc800078e0208 */
[----:B------:R-:W-:-:S04]  /*21e0*/  IMAD.WIDE R218, R218, 0x2, R8 ;  /* 0x00000002dada7825 */ /* 0x000fc800078e0208 */
[----:B------:R-:W-:-:S04]  /*21f0*/  IMAD.WIDE R226, R226, 0x2, R8 ;  /* 0x00000002e2e27825 */ /* 0x000fc800078e0208 */
[----:B------:R-:W-:-:S04]  /*2200*/  IMAD.WIDE R234, R234, 0x2, R8 ;  /* 0x00000002eaea7825 */ /* 0x000fc800078e0208 */
[----:B------:R-:W-:-:S04]  /*2210*/  IMAD.WIDE R242, R242, 0x2, R8 ;  /* 0x00000002f2f27825 */ /* 0x000fc800078e0208 */
[----:B--2---:R-:W-:-:S05]  /*2220*/  IMAD.WIDE R246, R248, 0x2, R2 ;  /* 0x00000002f8f67825 */ /* 0x004fca00078e0202 */
[----:B------:R0:W-:Y:S02]  /*2230*/  STL.64 [R1+0x240], R246 ;  /* 0x000240f601007387 */ /* 0x0001e40000100a00 */
[----:B0-----:R-:W-:-:S05]  /*2240*/  IMAD.WIDE R246, R248, 0x2, R4 ;  /* 0x00000002f8f67825 */ /* 0x001fca00078e0204 */
        /* <DEDUP_REMOVED lines=11> */
[----:B0-----:R-:W-:-:S04]  /*2300*/  IMAD.WIDE R246, R249, 0x2, R8 ;  /* 0x00000002f9f67825 */ /* 0x001fc800078e0208 */
[C---:B------:R-:W-:Y:S01]  /*2310*/  IMAD.WIDE R248, R251.reuse, 0x2, R2 ;  /* 0x00000002fbf87825 */ /* 0x040fe200078e0202 */
[----:B------:R0:W-:Y:S04]  /*2320*/  STL.64 [R1+0x208], R246 ;  /* 0x000208f601007387 */ /* 0x0001e80000100a00 */
[----:B------:R1:W-:Y:S01]  /*2330*/  STL.64 [R1+0x200], R248 ;  /* 0x000200f801007387 */ /* 0x0003e20000100a00 */
[----:B0-----:R-:W-:-:S04]  /*2340*/  IMAD.WIDE R246, R251, 0x2, R4 ;  /* 0x00000002fbf67825 */ /* 0x001fc800078e0204 */
[C---:B-1----:R-:W-:Y:S01]  /*2350*/  IMAD.WIDE R248, R251.reuse, 0x2, R6 ;  /* 0x00000002fbf87825 */ /* 0x042fe200078e0206 */
        /* <DEDUP_REMOVED lines=12> */
[----:B------:R-:W-:Y:S04]  /*2420*/  STL.64 [R1+0x1c8], R246 ;  /* 0x0001c8f601007387 */ /* 0x000fe80000100a00 */
[----:B------:R0:W-:Y:S02]  /*2430*/  STL.64 [R1+0x1c0], R248 ;  /* 0x0001c0f801007387 */ /* 0x0001e40000100a00 */
[----:B0-----:R-:W-:-:S05]  /*2440*/  IMAD.WIDE R248, R245, 0x2, R4 ;  /* 0x00000002f5f87825 */ /* 0x001fca00078e0204 */
[----:B------:R0:W-:Y:S01]  /*2450*/  STL.64 [R1+0x1b8], R248 ;  /* 0x0001b8f801007387 */ /* 0x0001e20000100a00 */
[----:B------:R-:W-:Y:S02]  /*2460*/  IMAD R246, R244, 0x9, RZ ;  /* 0x00000009f4f67824 */ /* 0x000fe400078e02ff */
[----:B0-----:R-:W-:-:S05]  /*2470*/  IMAD.WIDE R248, R245, 0x2, R6 ;  /* 0x00000002f5f87825 */ /* 0x001fca00078e0206 */
[----:B------:R0:W-:Y:S02]  /*2480*/  STL.64 [R1+0x1b0], R248 ;  /* 0x0001b0f801007387 */ /* 0x0001e40000100a00 */
[----:B0-----:R-:W-:-:S05]  /*2490*/  IMAD.WIDE R248, R245, 0x2, R8 ;  /* 0x00000002f5f87825 */ /* 0x001fca00078e0208 */
[----:B------:R0:W-:Y:S02]  /*24a0*/  STL.64 [R1+0x1a8], R248 ;  /* 0x0001a8f801007387 */ /* 0x0001e40000100a00 */
[----:B0-----:R-:W-:-:S05]  /*24b0*/  IMAD.WIDE R248, R246, 0x2, R2 ;  /* 0x00000002f6f87825 */ /* 0x001fca00078e0202 */
[----:B------:R0:W-:Y:S01]  /*24c0*/  STL.64 [R1+0x1a0], R248 ;  /* 0x0001a0f801007387 */ /* 0x0001e20000100a00 */
[----:B------:R-:W-:Y:S02]  /*24d0*/  IMAD.SHL.U32 R245, R244, 0x8, RZ ;  /* 0x00000008f4f57824 */ /* 0x000fe400078e00ff */
[----:B0-----:R-:W-:-:S05]  /*24e0*/  IMAD.WIDE R248, R246, 0x2, R4 ;  /* 0x00000002f6f87825 */ /* 0x001fca00078e0204 */
[----:B------:R0:W-:Y:S02]  /*24f0*/  STL.64 [R1+0x198], R248 ;  /* 0x000198f801007387 */ /* 0x0001e40000100a00 */
[----:B0-----:R-:W-:-:S04]  /*2500*/  IMAD.WIDE R248, R246, 0x2, R6 ;  /* 0x00000002f6f87825 */ /* 0x001fc800078e0206 */
[----:B------:R-:W-:Y:S01]  /*2510*/  IMAD.WIDE R246, R246, 0x2, R8 ;  /* 0x00000002f6f67825 */ /* 0x000fe200078e0208 */
[----:B------:R0:W-:Y:S04]  /*2520*/  STL.64 [R1+0x190], R248 ;  /* 0x000190f801007387 */ /* 0x0001e80000100a00 */
[----:B------:R-:W-:Y:S01]  /*2530*/  STL.64 [R1+0x188], R246 ;  /* 0x000188f601007387 */ /* 0x000fe20000100a00 */
[----:B0-----:R-:W-:-:S05]  /*2540*/  IMAD.WIDE R248, R245, 0x2, R2 ;  /* 0x00000002f5f87825 */ /* 0x001fca00078e0202 */
        /* <DEDUP_REMOVED lines=10> */
[----:B------:R-:W-:Y:S02]  /*25f0*/  IMAD R245, R244, 0x6, RZ ;  /* 0x00000006f4f57824 */ /* 0x000fe400078e02ff */
        /* <DEDUP_REMOVED lines=41> */
[----:B------:R1:W-:Y:S01]  /*2890*/  STL.64 [R1+0xc8], R246 ;  /* 0x0000c8f601007387 */ /* 0x0003e20000100a00 */
[----:B0-----:R-:W-:-:S04]  /*28a0*/  IMAD.WIDE R248, R245, 0x2, R2 ;  /* 0x00000002f5f87825 */ /* 0x001fc800078e0202 */
[C---:B-1----:R-:W-:Y:S01]  /*28b0*/  IMAD.WIDE R246, R245.reuse, 0x2, R4 ;  /* 0x00000002f5f67825 */ /* 0x042fe200078e0204 */
[----:B------:R0:W-:Y:S04]  /*28c0*/  STL.64 [R1+0xc0], R248 ;  /* 0x0000c0f801007387 */ /* 0x0001e80000100a00 */
[----:B------:R1:W-:Y:S01]  /*28d0*/  STL.64 [R1+0xb8], R246 ;  /* 0x0000b8f601007387 */ /* 0x0003e20000100a00 */
[----:B0-----:R-:W-:-:S04]  /*28e0*/  IMAD.WIDE R248, R245, 0x2, R6 ;  /* 0x00000002f5f87825 */ /* 0x001fc800078e0206 */
[--C-:B-1----:R-:W-:Y:S01]  /*28f0*/  IMAD.WIDE R246, R245, 0x2, R8.reuse ;  /* 0x00000002f5f67825 */ /* 0x102fe200078e0208 */
[----:B------:R0:W-:Y:S03]  /*2900*/  STL.64 [R1+0xb0], R248 ;  /* 0x0000b0f801007387 */ /* 0x0001e60000100a00 */
[----:B------:R-:W-:Y:S01]  /*2910*/  IMAD.WIDE R244, R244, 0x2, R8 ;  /* 0x00000002f4f47825 */ /* 0x000fe200078e0208 */
[----:B------:R0:W-:Y:S04]  /*2920*/  STL.64 [R1+0xa8], R246 ;  /* 0x0000a8f601007387 */ /* 0x0001e80000100a00 */
[----:B------:R0:W-:Y:S02]  /*2930*/  STL.64 [R1+0xa0], R244 ;  /* 0x0000a0f401007387 */ /* 0x0001e40000100a00 */
.L_x_1:
[----:B-----5:R-:W-:Y:S01]  /*2940*/  STL.64 [R1+0x670], R210 ;  /* 0x000670d201007387 */ /* 0x020fe20000100a00 */
[----:B------:R-:W-:Y:S01]  /*2950*/  ISETP.GT.AND P2, PT, R0, RZ, PT ;  /* 0x000000ff0000720c */ /* 0x000fe20003f44270 */
[----:B------:R-:W-:Y:S02]  /*2960*/  ULDC UR12, c[0x0][0x23c] ;  /* 0x00008f00000c7ab9 */ /* 0x000fe40000000800 */
[----:B------:R1:W-:Y:S04]  /*2970*/  STL.64 [R1+0x668], R208 ;  /* 0x000668d001007387 */ /* 0x0003e80000100a00 */
[----:B------:R2:W-:Y:S04]  /*2980*/  STL.64 [R1+0x660], R206 ;  /* 0x000660ce01007387 */ /* 0x0005e80000100a00 */
[----:B------:R3:W-:Y:S04]  /*2990*/  STL.64 [R1+0x658], R204 ;  /* 0x000658cc01007387 */ /* 0x0007e80000100a00 */
[----:B------:R-:W-:Y:S01]  /*29a0*/  STL [R1+0x650], R252 ;  /* 0x000650fc01007387 */ /* 0x000fe20000100800 */
[----:B-1----:R-:W-:-:S03]  /*29b0*/  MOV R208, UR53 ;  /* 0x0000003500d07c02 */ /* 0x002fc60008000f00 */
[----:B------:R-:W-:Y:S01]  /*29c0*/  STL.64 [R1+0x648], R202 ;  /* 0x000648ca01007387 */ /* 0x000fe20000100a00 */
[----:B--2---:R-:W-:Y:S02]  /*29d0*/  MOV R206, UR49 ;  /* 0x0000003100ce7c02 */ /* 0x004fe40008000f00 */
[----:B------:R-:W-:Y:S01]  /*29e0*/  MOV R207, UR48 ;  /* 0x0000003000cf7c02 */ /* 0x000fe20008000f00 */
[----:B------:R1:W-:Y:S04]  /*29f0*/  STL.64 [R1+0x640], R200 ;  /* 0x000640c801007387 */ /* 0x0003e80000100a00 */
[----:B------:R-:W-:Y:S04]  /*2a00*/  STL.64 [R1+0x638], R198 ;  /* 0x000638c601007387 */ /* 0x000fe80000100a00 */
[----:B------:R-:W-:Y:S04]  /*2a10*/  STL.64 [R1+0x630], R196 ;  /* 0x000630c401007387 */ /* 0x000fe80000100a00 */
[----:B------:R-:W-:Y:S04]  /*2a20*/  STL.64 [R1+0x628], R194 ;  /* 0x000628c201007387 */ /* 0x000fe80000100a00 */
[----:B------:R-:W-:Y:S04]  /*2a30*/  STL.64 [R1+0x620], R192 ;  /* 0x000620c001007387 */ /* 0x000fe80000100a00 */
[----:B------:R-:W-:Y:S04]  /*2a40*/  STL.64 [R1+0x618], R190 ;  /* 0x000618be01007387 */ /* 0x000fe80000100a00 */
[----:B------:R-:W-:Y:S04]  /*2a50*/  STL [R1+0x610], R174 ;  /* 0x000610ae01007387 */ /* 0x000fe80000100800 */
[----:B------:R-:W-:Y:S04]  /*2a60*/  STL.64 [R1+0x608], R188 ;  /* 0x000608bc01007387 */ /* 0x000fe80000100a00 */
[----:B------:R-:W-:Y:S04]  /*2a70*/  STL.64 [R1+0x600], R186 ;  /* 0x000600ba01007387 */ /* 0x000fe80000100a00 */
        /* <DEDUP_REMOVED lines=17> */
[----:B------:R-:W-:Y:S04]  /*2b90*/  STL [R1+0x574], R153 ;  /* 0x0005749901007387 */ /* 0x000fe80000100800 */
[----:B------:R-:W-:Y:S04]  /*2ba0*/  STL [R1+0x570], R18 ;  /* 0x0005701201007387 */ /* 0x000fe80000100800 */
[----:B------:R-:W-:Y:S04]  /*2bb0*/  STL.64 [R1+0x568], R22 ;  /* 0x0005681601007387 */ /* 0x000fe80000100a00 */
[----:B------:R-:W-:Y:S04]  /*2bc0*/  STL.64 [R1+0x560], R20 ;  /* 0x0005601401007387 */ /* 0x000fe80000100a00 */
[----:B------:R-:W-:Y:S04]  /*2bd0*/  STL [R1+0x55c], R19 ;  /* 0x00055c1301007387 */ /* 0x000fe80000100800 */
[----:B------:R-:W-:Y:S04]  /*2be0*/  STL [R1+0x558], R16 ;  /* 0x0005581001007387 */ /* 0x000fe80000100800 */
[----:B------:R-:W-:Y:S04]  /*2bf0*/  STL [R1+0x554], R17 ;  /* 0x0005541101007387 */ /* 0x000fe80000100800 */
[----:B------:R-:W-:Y:S04]  /*2c00*/  STL [R1+0x550], R14 ;  /* 0x0005500e01007387 */ /* 0x000fe80000100800 */
[----:B------:R-:W-:Y:S04]  /*2c10*/  STL [R1+0x54c], R15 ;  /* 0x00054c0f01007387 */ /* 0x000fe80000100800 */
[----:B------:R-:W-:Y:S04]  /*2c20*/  STL [R1+0x548], R12 ;  /* 0x0005480c01007387 */ /* 0x000fe80000100800 */
[----:B------:R-:W-:Y:S01]  /*2c30*/  STL [R1+0x544], R13 ;  /* 0x0005440d01007387 */ /* 0x000fe20000100800 */
[----:B0-----:R-:W-:-:S03]  /*2c40*/  IADD3 R246, P0, R4, UR60, RZ ;  /* 0x0000003c04f67c10 */ /* 0x001fc6000ff1e0ff */
[----:B------:R-:W-:Y:S04]  /*2c50*/  STL [R1+0x540], R10 ;  /* 0x0005400a01007387 */ /* 0x000fe80000100800 */
[----:B------:R-:W-:Y:S04]  /*2c60*/  STL [R1+0x53c], R11 ;  /* 0x00053c0b01007387 */ /* 0x000fe80000100800 */
[----:B------:R-:W-:Y:S01]  /*2c70*/  STL [R1+0x538], R250 ;  /* 0x000538fa01007387 */ /* 0x000fe20000100800 */
[----:B---3--:R-:W-:-:S03]  /*2c80*/  PRMT R205, RZ, 0x7610, R205 ;  /* 0x00007610ffcd7816 */ /* 0x008fc600000000cd */
[----:B------:R0:W-:Y:S01]  /*2c90*/  STL [R1+0x3ec], R206 ;  /* 0x0003ecce01007387 */ /* 0x0001e20000100800 */
[----:B------:R-:W-:-:S03]  /*2ca0*/  IADD3.X R247, R5, UR61, RZ, P0, !PT ;  /* 0x0000003d05f77c10 */ /* 0x000fc600087fe4ff */
[----:B------:R2:W-:Y:S01]  /*2cb0*/  STL [R1+0x3e8], R207 ;  /* 0x0003e8cf01007387 */ /* 0x0005e20000100800 */
[----:B------:R-:W-:-:S03]  /*2cc0*/  IADD3 R244, P1, R6, UR60, RZ ;  /* 0x0000003c06f47c10 */ /* 0x000fc6000ff3e0ff */
[----:B------:R3:W-:Y:S01]  /*2cd0*/  STL [R1+0x3e4], R208 ;  /* 0x0003e4d001007387 */ /* 0x0007e20000100800 */
[----:B------:R-:W-:Y:S02]  /*2ce0*/  PRMT R204, RZ, 0x7610, R204 ;  /* 0x00007610ffcc7816 */ /* 0x000fe400000000cc */
[----:B------:R-:W-:Y:S01]  /*2cf0*/  IADD3.X R245, R7, UR61, RZ, P1, !PT ;  /* 0x0000003d07f57c10 */ /* 0x000fe20008ffe4ff */
[----:B------:R4:W4:Y:S01]  /*2d00*/  @P2 LDG.E.U16 R205, desc[UR6][R246.64] ;  /* 0x00000006f6cd2981 */ /* 0x000922000c1e1500 */
[----:B------:R-:W-:Y:S02]  /*2d10*/  PRMT R210, RZ, 0x7610, R210 ;  /* 0x00007610ffd27816 */ /* 0x000fe400000000d2 */
[----:B-1----:R-:W-:Y:S01]  /*2d20*/  PRMT R201, RZ, 0x7610, R201 ;  /* 0x00007610ffc97816 */ /* 0x002fe200000000c9 */
[----:B------:R1:W4:Y:S01]  /*2d30*/  @P2 LDG.E.U16 R204, desc[UR6][R244.64] ;  /* 0x00000006f4cc2981 */ /* 0x000322000c1e1500 */
[----:B0-----:R-:W-:Y:S02]  /*2d40*/  MOV R206, UR52 ;  /* 0x0000003400ce7c02 */ /* 0x001fe40008000f00 */
[----:B--2---:R-:W-:Y:S01]  /*2d50*/  MOV R207, UR57 ;  /* 0x0000003900cf7c02 */ /* 0x004fe20008000f00 */
[----:B---3--:R-:W2:Y:S01]  /*2d60*/  LDL.64 R208, [R1+0xa0] ;  /* 0x0000a00001d07983 */ /* 0x008ea20000100a00 */
[----:B----4-:R-:W-:-:S03]  /*2d70*/  IADD3 R246, P0, R8, UR60, RZ ;  /* 0x0000003c08f67c10 */ /* 0x010fc6000ff1e0ff */
[----:B------:R0:W-:Y:S01]  /*2d80*/  STL [R1+0x3e0], R206 ;  /* 0x0003e0ce01007387 */ /* 0x0001e20000100800 */
[----:B------:R-:W-:Y:S02]  /*2d90*/  IADD3.X R247, R9, UR61, RZ, P0, !PT ;  /* 0x0000003d09f77c10 */ /* 0x000fe400087fe4ff */
[----:B-1----:R-:W-:Y:S01]  /*2da0*/  IADD3 R244, P1, R2, UR60, RZ ;  /* 0x0000003c02f47c10 */ /* 0x002fe2000ff3e0ff */
[----:B------:R-:W-:Y:S04]  /*2db0*/  STL [R1+0x3dc], R207 ;  /* 0x0003dccf01007387 */ /* 0x000fe80000100800 */
[----:B------:R-:W3:Y:S01]  /*2dc0*/  @P2 LDG.E.U16 R210, desc[UR6][R246.64] ;  /* 0x00000006f6d22981 */ /* 0x000ee2000c1e1500 */
[----:B------:R-:W-:Y:S02]  /*2dd0*/  IADD3.X R245, R3, UR61, RZ, P1, !PT ;  /* 0x0000003d03f57c10 */ /* 0x000fe40008ffe4ff */
[----:B------:R-:W-:-:S02]  /*2de0*/  ISETP.GT.AND P0, PT, R0, 0x1, PT ;  /* 0x000000010000780c */ /* 0x000fc40003f04270 */
[----:B0-----:R-:W-:Y:S01]  /*2df0*/  MOV R206, UR56 ;  /* 0x0000003800ce7c02 */ /* 0x001fe20008000f00 */
[----:B------:R2:W4:Y:S01]  /*2e00*/  @P2 LDG.E.U16 R201, desc[UR6][R244.64] ;  /* 0x00000006f4c92981 */ /* 0x000522000c1e1500 */
[----:B------:R-:W-:-:S03]  /*2e10*/  PRMT R200, RZ, 0x7610, R200 ;  /* 0x00007610ffc87816 */ /* 0x000fc600000000c8 */
[----:B------:R0:W-:Y:S04]  /*2e20*/  STL [R1+0x3d8], R206 ;  /* 0x0003d8ce01007387 */ /* 0x0001e80000100800 */
[----:B0-----:R-:W4:Y:S01]  /*2e30*/  LDL.64 R206, [R1+0xb8] ;  /* 0x0000b80001ce7983 */ /* 0x001f220000100a00 */
[----:B--2---:R-:W-:Y:S01]  /*2e40*/  IMAD.MOV.U32 R245, RZ, RZ, R209 ;  /* 0x000000fffff57224 */ /* 0x004fe200078e00d1 */
[----:B------:R-:W-:-:S04]  /*2e50*/  IADD3 R246, P3, R208, UR60, RZ ;  /* 0x0000003cd0f67c10 */ /* 0x000fc8000ff7e0ff */
[----:B------:R-:W-:Y:S01]  /*2e60*/  IADD3.X R247, R245, UR61, RZ, P3, !PT ;  /* 0x0000003df5f77c10 */ /* 0x000fe20009ffe4ff */
[----:B------:R-:W-:Y:S04]  /*2e70*/  STL [R1+0x8], R204 ;  /* 0x000008cc01007387 */ /* 0x000fe80000100800 */
[----:B------:R-:W2:Y:S04]  /*2e80*/  @P0 LDG.E.U16 R200, desc[UR6][R246.64] ;  /* 0x00000006f6c80981 */ /* 0x000ea8000c1e1500 */
[----:B------:R0:W-:Y:S04]  /*2e90*/  STL [R1+0xc], R205 ;  /* 0x00000ccd01007387 */ /* 0x0001e80000100800 */
[----:B0-----:R-:W2:Y:S04]  /*2ea0*/  LDL.64 R204, [R1+0xb0] ;  /* 0x0000b00001cc7983 */ /* 0x001ea80000100a00 */
[----:B------:R-:W-:Y:S04]  /*2eb0*/  STL [R1+0x3f0], R9 ;  /* 0x0003f00901007387 */ /* 0x000fe80000100800 */
[----:B------:R-:W-:Y:S04]  /*2ec0*/  STL [R1+0x3f4], R8 ;  /* 0x0003f40801007387 */ /* 0x000fe80000100800 */
[----:B---3--:R0:W-:Y:S04]  /*2ed0*/  STL [R1], R210 ;  /* 0x000000d201007387 */ /* 0x0081e80000100800 */
[----:B0-----:R-:W3:Y:S01]  /*2ee0*/  LDL.64 R210, [R1+0xa8] ;  /* 0x0000a80001d27983 */ /* 0x001ee20000100a00 */
[----:B------:R-:W-:-:S03]  /*2ef0*/  IMAD.MOV.U32 R244, RZ, RZ, R208 ;  /* 0x000000fffff47224 */ /* 0x000fc600078e00d0 */
[----:B------:R-:W3:Y:S01]  /*2f00*/  LDL.64 R208, [R1+0xc0] ;  /* 0x0000c00001d07983 */ /* 0x000ee20000100a00 */
[----:B----4-:R-:W-:Y:S02]  /*2f10*/  IADD3 R248, P2, R206, UR60, RZ ;  /* 0x0000003ccef87c10 */ /* 0x010fe4000ff5e0ff */
[----:B------:R-:W-:Y:S02]  /*2f20*/  ISETP.GT.AND P1, PT, R0, 0x2, PT ;  /* 0x000000020000780c */ /* 0x000fe40003f24270 */
[----:B------:R-:W-:Y:S02]  /*2f30*/  IADD3.X R249, R207, UR61, RZ, P2, !PT ;  /* 0x0000003dcff97c10 */ /* 0x000fe400097fe4ff */
[----:B------:R-:W-:Y:S02]  /*2f40*/  PRMT R194, RZ, 0x7610, R194 ;  /* 0x00007610ffc27816 */ /* 0x000fe400000000c2 */
[----:B------:R-:W-:Y:S01]  /*2f50*/  PRMT R195, RZ, 0x7610, R195 ;  /* 0x00007610ffc37816 */ /* 0x000fe200000000c3 */
[----:B--2---:R-:W-:Y:S04]  /*2f60*/  STL [R1+0x398], R200 ;  /* 0x000398c801007387 */ /* 0x004fe80000100800 */
[----:B------:R0:W-:Y:S01]  /*2f70*/  STL [R1+0x3a0], R201 ;  /* 0x0003a0c901007387 */ /* 0x0001e20000100800 */
[----:B------:R-:W-:-:S02]  /*2f80*/  PRMT R203, RZ, 0x7610, R203 ;  /* 0x00007610ffcb7816 */ /* 0x000fc400000000cb */
[----:B------:R-:W-:Y:S01]  /*2f90*/  PRMT R202, RZ, 0x7610, R202 ;  /* 0x00007610ffca7816 */ /* 0x000fe200000000ca */
[----:B------:R-:W2:Y:S04]  /*2fa0*/  LDL.64 R206, [R1+0xd0] ;  /* 0x0000d00001ce7983 */ /* 0x000ea80000100a00 */
[----:B------:R-:W4:Y:S04]  /*2fb0*/  @P1 LDG.E.U16 R203, desc[UR6][R248.64] ;  /* 0x00000006f8cb1981 */ /* 0x000f28000c1e1500 */
[----:B0-----:R-:W2:Y:S01]  /*2fc0*/  LDL.64 R200, [R1+0xd8] ;  /* 0x0000d80001c87983 */ /* 0x001ea20000100a00 */
[----:B------:R-:W-:-:S04]  /*2fd0*/  IADD3 R244, P3, R204, UR60, RZ ;  /* 0x0000003cccf47c10 */ /* 0x000fc8000ff7e0ff */
[----:B------:R-:W-:Y:S02]  /*2fe0*/  IADD3.X R245, R205, UR61, RZ, P3, !PT ;  /* 0x0000003dcdf57c10 */ /* 0x000fe40009ffe4ff */
[----:B---3--:R-:W-:-:S03]  /*2ff0*/  IADD3 R246, P2, R210, UR60, RZ ;  /* 0x0000003cd2f67c10 */ /* 0x008fc6000ff5e0ff */
[----:B------:R0:W3:Y:S01]  /*3000*/  @P1 LDG.E.U16 R195, desc[UR6][R244.64] ;  /* 0x00000006f4c31981 */ /* 0x0000e2000c1e1500 */
[----:B------:R-:W-:-:S03]  /*3010*/  IADD3.X R247, R211, UR61, RZ, P2, !PT ;  /* 0x0000003dd3f77c10 */ /* 0x000fc600097fe4ff */
[----:B------:R-:W4:Y:S04]  /*3020*/  LDL.64 R204, [R1+0xc8] ;  /* 0x0000c80001cc7983 */ /* 0x000f280000100a00 */
[----:B------:R-:W3:Y:S01]  /*3030*/  @P1 LDG.E.U16 R194, desc[UR6][R246.64] ;  /* 0x00000006f6c21981 */ /* 0x000ee2000c1e1500 */
[----:B0-----:R-:W-:Y:S02]  /*3040*/  IADD3 R244, P3, R208, UR60, RZ ;  /* 0x0000003cd0f47c10 */ /* 0x001fe4000ff7e0ff */
[----:B------:R-:W-:Y:S01]  /*3050*/  ISETP.GT.AND P2, PT, R0, 0x3, PT ;  /* 0x000000030000780c */ /* 0x000fe20003f44270 */
[----:B------:R-:W4:Y:S01]  /*3060*/  LDL.LU.64 R210, [R1+0x670] ;  /* 0x0006700001d27983 */ /* 0x000f220000300a00 */
[----:B------:R-:W-:Y:S02]  /*3070*/  IADD3.X R245, R209, UR61, RZ, P3, !PT ;  /* 0x0000003dd1f57c10 */ /* 0x000fe40009ffe4ff */
[----:B------:R-:W-:Y:S01]  /*3080*/  PRMT R249, RZ, 0x7610, R249 ;  /* 0x00007610fff97816 */ /* 0x000fe200000000f9 */
[----:B------:R-:W4:Y:S04]  /*3090*/  LDL.LU.64 R208, [R1+0x668] ;  /* 0x0006680001d07983 */ /* 0x000f280000300a00 */
[----:B------:R0:W4:Y:S02]  /*30a0*/  @P1 LDG.E.U16 R202, desc[UR6][R244.64] ;  /* 0x00000006f4ca1981 */ /* 0x000124000c1e1500 */
[----:B0-----:R-:W-:Y:S01]  /*30b0*/  IMAD.MOV.U32 R245, RZ, RZ, R249 ;  /* 0x000000fffff57224 */ /* 0x001fe200078e00f9 */
[----:B--2---:R-:W-:-:S04]  /*30c0*/  IADD3 R246, P3, R200, UR60, RZ ;  /* 0x0000003cc8f67c10 */ /* 0x004fc8000ff7e0ff */
[----:B------:R-:W-:-:S05]  /*30d0*/  IADD3.X R247, R201, UR61, RZ, P3, !PT ;  /* 0x0000003dc9f77c10 */ /* 0x000fca0009ffe4ff */
[----:B------:R-:W2:Y:S04]  /*30e0*/  @P2 LDG.E.U16 R245, desc[UR6][R246.64] ;  /* 0x00000006f6f52981 */ /* 0x000ea8000c1e1500 */
[----:B---3--:R-:W-:Y:S04]  /*30f0*/  STL [R1+0x390], R194 ;  /* 0x000390c201007387 */ /* 0x008fe80000100800 */
[----:B------:R0:W-:Y:S04]  /*3100*/  STL [R1+0x394], R195 ;  /* 0x000394c301007387 */ /* 0x0001e80000100800 */
[----:B0-----:R-:W3:Y:S01]  /*3110*/  LDL.64 R194, [R1+0xe0] ;  /* 0x0000e00001c27983 */ /* 0x001ee20000100a00 */
[----:B------:R-:W-:-:S03]  /*3120*/  IADD3 R248, P1, R206, UR60, RZ ;  /* 0x0000003ccef87c10 */ /* 0x000fc6000ff3e0ff */
[----:B----4-:R-:W-:Y:S01]  /*3130*/  STL [R1+0x38c], R202 ;  /* 0x00038cca01007387 */ /* 0x010fe20000100800 */
[----:B------:R-:W-:-:S03]  /*3140*/  IADD3 R244, P3, R204, UR60, RZ ;  /* 0x0000003cccf47c10 */ /* 0x000fc6000ff7e0ff */
[----:B------:R0:W-:Y:S04]  /*3150*/  STL [R1+0x39c], R203 ;  /* 0x00039ccb01007387 */ /* 0x0001e80000100800 */
[----:B------:R-:W4:Y:S01]  /*3160*/  LDL.64 R200, [R1+0xf0] ;  /* 0x0000f00001c87983 */ /* 0x000f220000100a00 */
[----:B------:R-:W-:-:S03]  /*3170*/  PRMT R191, RZ, 0x7610, R191 ;  /* 0x00007610ffbf7816 */ /* 0x000fc600000000bf */
[----:B0-----:R-:W4:Y:S04]  /*3180*/  LDL.64 R202, [R1+0xf8] ;  /* 0x0000f80001ca7983 */ /* 0x001f280000100a00 */
[----:B------:R0:W-:Y:S01]  /*3190*/  STL.S16 [R1+0x380], R249 ;  /* 0x000380f901007387 */ /* 0x0001e20000100600 */
[----:B------:R-:W-:Y:S02]  /*31a0*/  PRMT R252, RZ, 0x7610, R252 ;  /* 0x00007610fffc7816 */ /* 0x000fe400000000fc */
[----:B0-----:R-:W-:Y:S02]  /*31b0*/  IADD3.X R249, R207, UR61, RZ, P1, !PT ;  /* 0x0000003dcff97c10 */ /* 0x001fe40008ffe4ff */
[----:B------:R-:W4:Y:S01]  /*31c0*/  LDL.LU.64 R206, [R1+0x660] ;  /* 0x0006600001ce7983 */ /* 0x000f220000300a00 */
[----:B------:R-:W-:-:S03]  /*31d0*/  PRMT R190, RZ, 0x7610, R190 ;  /* 0x00007610ffbe7816 */ /* 0x000fc600000000be */
[----:B------:R-:W4:Y:S04]  /*31e0*/  @P2 LDG.E.U16 R252, desc[UR6][R248.64] ;  /* 0x00000006f8fc2981 */ /* 0x000f28000c1e1500 */
[----:B--2---:R0:W-:Y:S02]  /*31f0*/  @P2 STL [R1+0x380], R245 ;  /* 0x000380f501002387 */ /* 0x0041e40000100800 */
[----:B0-----:R-:W-:Y:S02]  /*3200*/  IADD3.X R245, R205, UR61, RZ, P3, !PT ;  /* 0x0000003dcdf57c10 */ /* 0x001fe40009ffe4ff */
[----:B---3--:R-:W-:-:S03]  /*3210*/  IADD3 R246, P4, R194, UR60, RZ ;  /* 0x0000003cc2f67c10 */ /* 0x008fc6000ff9e0ff */
[----:B------:R0:W2:Y:S01]  /*3220*/  @P2 LDG.E.U16 R191, desc[UR6][R244.64] ;  /* 0x00000006f4bf2981 */ /* 0x0000a2000c1e1500 */
[----:B------:R-:W-:Y:S02]  /*3230*/  ISETP.GT.AND P1, PT, R0, 0x4, PT ;  /* 0x000000040000780c */ /* 0x000fe40003f24270 */
[----:B------:R-:W-:Y:S01]  /*3240*/  PRMT R198, RZ, 0x7610, R198 ;  /* 0x00007610ffc67816 */ /* 0x000fe200000000c6 */
[----:B------:R-:W3:Y:S01]  /*3250*/  LDL.LU.64 R204, [R1+0x658] ;  /* 0x0006580001cc7983 */ /* 0x000ee20000300a00 */
[----:B0-----:R-:W-:-:S05]  /*3260*/  IMAD.MOV.U32 R245, RZ, RZ, R195 ;  /* 0x000000fffff57224 */ /* 0x001fca00078e00c3 */
[----:B------:R-:W-:-:S05]  /*3270*/  IADD3.X R247, R245, UR61, RZ, P4, !PT ;  /* 0x0000003df5f77c10 */ /* 0x000fca000a7fe4ff */
[----:B------:R-:W2:Y:S01]  /*3280*/  @P2 LDG.E.U16 R190, desc[UR6][R246.64] ;  /* 0x00000006f6be2981 */ /* 0x000ea2000c1e1500 */
[----:B------:R-:W-:Y:S01]  /*3290*/  IMAD.MOV.U32 R244, RZ, RZ, R194 ;  /* 0x000000fffff47224 */ /* 0x000fe200078e00c2 */
[----:B----4-:R-:W-:Y:S02]  /*32a0*/  IADD3 R244, P4, R200, UR60, RZ ;  /* 0x0000003cc8f47c10 */ /* 0x010fe4000ff9e0ff */
[----:B------:R-:W-:Y:S02]  /*32b0*/  IADD3 R248, P3, R202, UR60, RZ ;  /* 0x0000003ccaf87c10 */ /* 0x000fe4000ff7e0ff */
[----:B------:R-:W-:Y:S02]  /*32c0*/  PRMT R199, RZ, 0x7610, R199 ;  /* 0x00007610ffc77816 */ /* 0x000fe400000000c7 */
[----:B------:R-:W-:Y:S02]  /*32d0*/  IADD3.X R245, R201, UR61, RZ, P4, !PT ;  /* 0x0000003dc9f57c10 */ /* 0x000fe4000a7fe4ff */
[----:B------:R-:W-:-:S03]  /*32e0*/  IADD3.X R249, R203, UR61, RZ, P3, !PT ;  /* 0x0000003dcbf97c10 */ /* 0x000fc60009ffe4ff */
[----:B------:R-:W4:Y:S04]  /*32f0*/  @P1 LDG.E.U16 R198, desc[UR6][R244.64] ;  /* 0x00000006f4c61981 */ /* 0x000f28000c1e1500 */
[----:B------:R-:W3:Y:S04]  /*3300*/  @P1 LDG.E.U16 R199, desc[UR6][R248.64] ;  /* 0x00000006f8c71981 */ /* 0x000ee8000c1e1500 */
[----:B------:R0:W-:Y:S04]  /*3310*/  STL [R1+0x384], R252 ;  /* 0x000384fc01007387 */ /* 0x0001e80000100800 */
[----:B0-----:R-:W3:Y:S04]  /*3320*/  LDL.LU R252, [R1+0x650] ;  /* 0x0006500001fc7983 */ /* 0x001ee80000300800 */
[----:B------:R-:W3:Y:S04]  /*3330*/  LDL.64 R194, [R1+0x100] ;  /* 0x0001000001c27983 */ /* 0x000ee80000100a00 */
[----:B------:R-:W3:Y:S04]  /*3340*/  LDL.LU.64 R202, [R1+0x648] ;  /* 0x0006480001ca7983 */ /* 0x000ee80000300a00 */
[----:B--2---:R-:W-:Y:S04]  /*3350*/  STL [R1+0x378], R190 ;  /* 0x000378be01007387 */ /* 0x004fe80000100800 */
[----:B------:R0:W-:Y:S04]  /*3360*/  STL [R1+0x37c], R191 ;  /* 0x00037cbf01007387 */ /* 0x0001e80000100800 */
[----:B------:R-:W2:Y:S04]  /*3370*/  LDL.64 R248, [R1+0xe8] ;  /* 0x0000e80001f87983 */ /* 0x000ea80000100a00 */
[----:B------:R-:W2:Y:S04]  /*3380*/  LDL.64 R200, [R1+0x110] ;  /* 0x0001100001c87983 */ /* 0x000ea80000100a00 */
[----:B0-----:R-:W2:Y:S04]  /*3390*/  LDL.64 R190, [R1+0x118] ;  /* 0x0001180001be7983 */ /* 0x001ea80000100a00 */
[----:B----4-:R-:W-:Y:S04]  /*33a0*/  STL [R1+0x370], R198 ;  /* 0x000370c601007387 */ /* 0x010fe80000100800 */
[----:B---3--:R0:W-:Y:S04]  /*33b0*/  STL [R1+0x374], R199 ;  /* 0x000374c701007387 */ /* 0x0081e80000100800 */
[----:B0-----:R-:W3:Y:S01]  /*33c0*/  LDL.64 R198, [R1+0x108] ;  /* 0x0001080001c67983 */ /* 0x001ee20000100a00 */
[----:B------:R-:W-:-:S02]  /*33d0*/  IADD3 R244, P3, R194, UR60, RZ ;  /* 0x0000003cc2f47c10 */ /* 0x000fc4000ff7e0ff */
[----:B------:R-:W-:Y:S02]  /*33e0*/  PRMT R193, RZ, 0x7610, R193 ;  /* 0x00007610ffc17816 */ /* 0x000fe400000000c1 */
[----:B------:R-:W-:Y:S02]  /*33f0*/  IADD3.X R245, R195, UR61, RZ, P3, !PT ;  /* 0x0000003dc3f57c10 */ /* 0x000fe40009ffe4ff */
[----:B------:R-:W-:Y:S01]  /*3400*/  PRMT R192, RZ, 0x7610, R192 ;  /* 0x00007610ffc07816 */ /* 0x000fe200000000c0 */
[----:B------:R-:W4:Y:S01]  /*3410*/  LDL.64 R194, [R1+0x120] ;  /* 0x0001200001c27983 */ /* 0x000f220000100a00 */
[----:B------:R-:W-:-:S04]  /*3420*/  PRMT R196, RZ, 0x7610, R196 ;  /* 0x00007610ffc47816 */ /* 0x000fc800000000c4 */
[----:B------:R-:W4:Y:S01]  /*3430*/  @P1 LDG.E.U16 R192, desc[UR6][R244.64] ;  /* 0x00000006f4c01981 */ /* 0x000f22000c1e1500 */
[----:B------:R-:W-:Y:S02]  /*3440*/  PRMT R197, RZ, 0x7610, R197 ;  /* 0x00007610ffc57816 */ /* 0x000fe400000000c5 */
[----:B--2---:R-:W-:-:S04]  /*3450*/  IADD3 R246, P2, R248, UR60, RZ ;  /* 0x0000003cf8f67c10 */ /* 0x004fc8000ff5e0ff */
[----:B------:R-:W-:Y:S02]  /*3460*/  IADD3.X R247, R249, UR61, RZ, P2, !PT ;  /* 0x0000003df9f77c10 */ /* 0x000fe400097fe4ff */
[----:B------:R-:W-:-:S03]  /*3470*/  ISETP.GT.AND P2, PT, R0, 0x5, PT ;  /* 0x000000050000780c */ /* 0x000fc60003f44270 */
[----:B------:R0:W2:Y:S01]  /*3480*/  @P1 LDG.E.U16 R193, desc[UR6][R246.64] ;  /* 0x00000006f6c11981 */ /* 0x0000a2000c1e1500 */
[----:B------:R-:W-:-:S04]  /*3490*/  IADD3 R248, P1, R200, UR60, RZ ;  /* 0x0000003cc8f87c10 */ /* 0x000fc8000ff3e0ff */
[----:B------:R-:W-:Y:S02]  /*34a0*/  IADD3.X R249, R201, UR61, RZ, P1, !PT ;  /* 0x0000003dc9f97c10 */ /* 0x000fe40008ffe4ff */
[----:B0-----:R-:W-:-:S03]  /*34b0*/  IADD3 R246, P3, R190, UR60, RZ ;  /* 0x0000003cbef67c10 */ /* 0x001fc6000ff7e0ff */
[----:B------:R-:W2:Y:S01]  /*34c0*/  @P2 LDG.E.U16 R196, desc[UR6][R248.64] ;  /* 0x00000006f8c42981 */ /* 0x000ea2000c1e1500 */
[----:B------:R-:W-:-:S05]  /*34d0*/  IADD3.X R247, R191, UR61, RZ, P3, !PT ;  /* 0x0000003dbff77c10 */ /* 0x000fca0009ffe4ff */
[----:B------:R0:W2:Y:S01]  /*34e0*/  @P2 LDG.E.U16 R197, desc[UR6][R246.64] ;  /* 0x00000006f6c52981 */ /* 0x0000a2000c1e1500 */
[----:B---3--:R-:W-:Y:S02]  /*34f0*/  IADD3 R244, P3, R198, UR60, RZ ;  /* 0x0000003cc6f47c10 */ /* 0x008fe4000ff7e0ff */
[----:B------:R-:W-:Y:S01]  /*3500*/  PRMT R187, RZ, 0x7610, R187 ;  /* 0x00007610ffbb7816 */ /* 0x000fe200000000bb */
[----:B0-----:R-:W-:-:S05]  /*3510*/  IMAD.MOV.U32 R247, RZ, RZ, R199 ;  /* 0x000000fffff77224 */ /* 0x001fca00078e00c7 */
[----:B------:R-:W-:Y:S01]  /*3520*/  IADD3.X R245, R247, UR61, RZ, P3, !PT ;  /* 0x0000003df7f57c10 */ /* 0x000fe20009ffe4ff */
[----:B------:R-:W-:Y:S01]  /*3530*/  IMAD.MOV.U32 R246, RZ, RZ, R198 ;  /* 0x000000fffff67224 */ /* 0x000fe200078e00c6 */
[----:B----4-:R-:W-:-:S03]  /*3540*/  IADD3 R246, P4, R194, UR60, RZ ;  /* 0x0000003cc2f67c10 */ /* 0x010fc6000ff9e0ff */
[----:B------:R0:W3:Y:S01]  /*3550*/  @P2 LDG.E.U16 R187, desc[UR6][R244.64] ;  /* 0x00000006f4bb2981 */ /* 0x0000e2000c1e1500 */
[----:B------:R-:W-:Y:S01]  /*3560*/  PRMT R186, RZ, 0x7610, R186 ;  /* 0x00007610ffba7816 */ /* 0x000fe200000000ba */
[----:B0-----:R-:W-:-:S05]  /*3570*/  IMAD.MOV.U32 R245, RZ, RZ, R195 ;  /* 0x000000fffff57224 */ /* 0x001fca00078e00c3 */
[----:B------:R-:W-:Y:S01]  /*3580*/  IADD3.X R247, R245, UR61, RZ, P4, !PT ;  /* 0x0000003df5f77c10 */ /* 0x000fe2000a7fe4ff */
[----:B------:R-:W-:Y:S04]  /*3590*/  STL [R1+0x368], R192 ;  /* 0x000368c001007387 */ /* 0x000fe80000100800 */
[----:B------:R-:W4:Y:S04]  /*35a0*/  @P2 LDG.E.U16 R186, desc[UR6][R246.64] ;  /* 0x00000006f6ba2981 */ /* 0x000f28000c1e1500 */
[----:B--2---:R0:W-:Y:S04]  /*35b0*/  STL [R1+0x36c], R193 ;  /* 0x00036cc101007387 */ /* 0x0041e80000100800 */
[----:B------:R-:W2:Y:S04]  /*35c0*/  LDL.64 R190, [R1+0x130] ;  /* 0x0001300001be7983 */ /* 0x000ea80000100a00 */
[----:B0-----:R-:W2:Y:S04]  /*35d0*/  LDL.64 R192, [R1+0x138] ;  /* 0x0001380001c07983 */ /* 0x001ea80000100a00 */
[----:B------:R-:W2:Y:S04]  /*35e0*/  LDL.LU.64 R200, [R1+0x640] ;  /* 0x0006400001c87983 */ /* 0x000ea80000300a00 */
[----:B------:R-:W2:Y:S04]  /*35f0*/  LDL.LU.64 R198, [R1+0x638] ;  /* 0x0006380001c67983 */ /* 0x000ea80000300a00 */
[----:B------:R-:W-:Y:S04]  /*3600*/  STL [R1+0x364], R196 ;  /* 0x000364c401007387 */ /* 0x000fe80000100800 */
[----:B------:R0:W-:Y:S04]  /*3610*/  STL [R1+0x360], R197 ;  /* 0x000360c501007387 */ /* 0x0001e80000100800 */
[----:B0-----:R-:W2:Y:S01]  /*3620*/  LDL.64 R196, [R1+0x128] ;  /* 0x0001280001c47983 */ /* 0x001ea20000100a00 */
[----:B------:R-:W-:-:S03]  /*3630*/  IMAD.MOV.U32 R244, RZ, RZ, R194 ;  /* 0x000000fffff47224 */ /* 0x000fc600078e00c2 */
[----:B------:R-:W2:Y:S01]  /*3640*/  LDL.64 R194, [R1+0x140] ;  /* 0x0001400001c27983 */ /* 0x000ea20000100a00 */
[----:B------:R-:W-:Y:S02]  /*3650*/  ISETP.GT.AND P1, PT, R0, 0x6, PT ;  /* 0x000000060000780c */ /* 0x000fe40003f24270 */
[----:B------:R-:W-:Y:S02]  /*3660*/  PRMT R180, RZ, 0x7610, R180 ;  /* 0x00007610ffb47816 */ /* 0x000fe400000000b4 */
[----:B------:R-:W-:Y:S01]  /*3670*/  PRMT R181, RZ, 0x7610, R181 ;  /* 0x00007610ffb57816 */ /* 0x000fe200000000b5 */
[----:B----4-:R-:W-:Y:S04]  /*3680*/  STL [R1+0x354], R186 ;  /* 0x000354ba01007387 */ /* 0x010fe80000100800 */
[----:B---3--:R0:W-:Y:S04]  /*3690*/  STL [R1+0x35c], R187 ;  /* 0x00035cbb01007387 */ /* 0x0081e80000100800 */
[----:B0-----:R-:W3:Y:S01]  /*36a0*/  LDL.64 R186, [R1+0x158] ;  /* 0x0001580001ba7983 */ /* 0x001ee20000100a00 */
[----:B--2---:R-:W-:-:S04]  /*36b0*/  IADD3 R244, P4, R190, UR60, RZ ;  /* 0x0000003cbef47c10 */ /* 0x004fc8000ff9e0ff */
[----:B------:R-:W-:Y:S02]  /*36c0*/  IADD3.X R245, R191, UR61, RZ, P4, !PT ;  /* 0x0000003dbff57c10 */ /* 0x000fe4000a7fe4ff */
[----:B------:R-:W-:Y:S01]  /*36d0*/  IADD3 R248, P3, R192, UR60, RZ ;  /* 0x0000003cc0f87c10 */ /* 0x000fe2000ff7e0ff */
[----:B------:R-:W2:Y:S04]  /*36e0*/  LDL.64 R190, [R1+0x148] ;  /* 0x0001480001be7983 */ /* 0x000ea80000100a00 */
[----:B------:R0:W4:Y:S01]  /*36f0*/  @P1 LDG.E.U16 R181, desc[UR6][R244.64] ;  /* 0x00000006f4b51981 */ /* 0x000122000c1e1500 */
[----:B------:R-:W-:-:S04]  /*3700*/  IADD3 R246, P2, R196, UR60, RZ ;  /* 0x0000003cc4f67c10 */ /* 0x000fc8000ff5e0ff */
[----:B------:R-:W-:-:S05]  /*3710*/  IADD3.X R247, R197, UR61, RZ, P2, !PT ;  /* 0x0000003dc5f77c10 */ /* 0x000fca00097fe4ff */
[----:B------:R-:W2:Y:S01]  /*3720*/  @P1 LDG.E.U16 R180, desc[UR6][R246.64] ;  /* 0x00000006f6b41981 */ /* 0x000ea2000c1e1500 */
[----:B------:R-:W-:Y:S02]  /*3730*/  PRMT R189, RZ, 0x7610, R189 ;  /* 0x00007610ffbd7816 */ /* 0x000fe400000000bd */
[----:B------:R-:W-:Y:S02]  /*3740*/  IADD3.X R249, R193, UR61, RZ, P3, !PT ;  /* 0x0000003dc1f97c10 */ /* 0x000fe40009ffe4ff */
[----:B0-----:R-:W-:Y:S01]  /*3750*/  IADD3 R244, P3, R194, UR60, RZ ;  /* 0x0000003cc2f47c10 */ /* 0x001fe2000ff7e0ff */
[----:B------:R-:W4:Y:S01]  /*3760*/  LDL.64 R192, [R1+0x150] ;  /* 0x0001500001c07983 */ /* 0x000f220000100a00 */
[----:B------:R-:W-:Y:S02]  /*3770*/  ISETP.GT.AND P2, PT, R0, 0x7, PT ;  /* 0x000000070000780c */ /* 0x000fe40003f44270 */
[----:B------:R-:W-:Y:S01]  /*3780*/  PRMT R188, RZ, 0x7610, R188 ;  /* 0x00007610ffbc7816 */ /* 0x000fe200000000bc */
[----:B------:R0:W4:Y:S01]  /*3790*/  @P1 LDG.E.U16 R189, desc[UR6][R248.64] ;  /* 0x00000006f8bd1981 */ /* 0x000122000c1e1500 */
[----:B------:R-:W-:-:S03]  /*37a0*/  IADD3.X R245, R195, UR61, RZ, P3, !PT ;  /* 0x0000003dc3f57c10 */ /* 0x000fc60009ffe4ff */
[----:B------:R-:W4:Y:S04]  /*37b0*/  LDL.LU.64 R196, [R1+0x630] ;  /* 0x0006300001c47983 */ /* 0x000f280000300a00 */
[----:B------:R1:W4:Y:S01]  /*37c0*/  @P1 LDG.E.U16 R188, desc[UR6][R244.64] ;  /* 0x00000006f4bc1981 */ /* 0x000322000c1e1500 */
[----:B0-----:R-:W-:-:S03]  /*37d0*/  PRMT R249, RZ, 0x7610, R249 ;  /* 0x00007610fff97816 */ /* 0x001fc600000000f9 */
[----:B------:R-:W4:Y:S01]  /*37e0*/  LDL.LU.64 R194, [R1+0x628] ;  /* 0x0006280001c27983 */ /* 0x000f220000300a00 */
[----:B---3--:R-:W-:Y:S01]  /*37f0*/  IADD3 R246, P3, R186, UR60, RZ ;  /* 0x0000003cbaf67c10 */ /* 0x008fe2000ff7e0ff */
[----:B-1----:R-:W-:-:S03]  /*3800*/  IMAD.MOV.U32 R245, RZ, RZ, R249 ;  /* 0x000000fffff57224 */ /* 0x002fc600078e00f9 */
[----:B------:R-:W-:-:S05]  /*3810*/  IADD3.X R247, R187, UR61, RZ, P3, !PT ;  /* 0x0000003dbbf77c10 */ /* 0x000fca0009ffe4ff */
[----:B------:R-:W3:Y:S04]  /*3820*/  @P2 LDG.E.U16 R245, desc[UR6][R246.64] ;  /* 0x00000006f6f52981 */ /* 0x000ee8000c1e1500 */
[----:B--2---:R-:W-:Y:S04]  /*3830*/  STL [R1+0x34c], R180 ;  /* 0x00034cb401007387 */ /* 0x004fe80000100800 */
[----:B----4-:R0:W-:Y:S04]  /*3840*/  STL [R1+0x350], R181 ;  /* 0x000350b501007387 */ /* 0x0101e80000100800 */
[----:B0-----:R-:W2:Y:S01]  /*3850*/  LDL.64 R180, [R1+0x160] ;  /* 0x0001600001b47983 */ /* 0x001ea20000100a00 */
[----:B------:R-:W-:-:S03]  /*3860*/  IADD3 R248, P1, R192, UR60, RZ ;  /* 0x0000003cc0f87c10 */ /* 0x000fc6000ff3e0ff */
[----:B------:R-:W-:Y:S01]  /*3870*/  STL [R1+0x348], R188 ;  /* 0x000348bc01007387 */ /* 0x000fe20000100800 */
        /* <DEDUP_REMOVED lines=8> */
[----:B------:R-:W4:Y:S04]  /*3900*/  LDL.LU.64 R192, [R1+0x620] ;  /* 0x0006200001c07983 */ /* 0x000f280000300a00 */
[----:B---3--:R0:W-:Y:S01]  /*3910*/  @P2 STL [R1+0x340], R245 ;  /* 0x000340f501002387 */ /* 0x0081e20000100800 */
[----:B------:R-:W-:-:S03]  /*3920*/  PRMT R176, RZ, 0x7610, R176 ;  /* 0x00007610ffb07816 */ /* 0x000fc600000000b0 */
[----:B------:R-:W3:Y:S01]  /*3930*/  @P2 LDG.E.U16 R174, desc[UR6][R248.64] ;  /* 0x00000006f8ae2981 */ /* 0x000ee2000c1e1500 */
[----:B0-----:R-:W-:Y:S02]  /*3940*/  IADD3.X R245, R191, UR61, RZ, P3, !PT ;  /* 0x0000003dbff57c10 */ /* 0x001fe40009ffe4ff */
[----:B--2---:R-:W-:-:S03]  /*3950*/  IADD3 R246, P4, R180, UR60, RZ ;  /* 0x0000003cb4f67c10 */ /* 0x004fc6000ff9e0ff */
[----:B------:R0:W2:Y:S01]  /*3960*/  @P2 LDG.E.U16 R177, desc[UR6][R244.64] ;  /* 0x00000006f4b12981 */ /* 0x0000a2000c1e1500 */
[----:B------:R-:W-:Y:S02]  /*3970*/  ISETP.GT.AND P1, PT, R0, 0x8, PT ;  /* 0x000000080000780c */ /* 0x000fe40003f24270 */
[----:B------:R-:W-:Y:S01]  /*3980*/  PRMT R184, RZ, 0x7610, R184 ;  /* 0x00007610ffb87816 */ /* 0x000fe200000000b8 */
[----:B------:R-:W2:Y:S01]  /*3990*/  LDL.LU.64 R190, [R1+0x618] ;  /* 0x0006180001be7983 */ /* 0x000ea20000300a00 */
        /* <DEDUP_REMOVED lines=10> */
[----:B------:R-:W4:Y:S04]  /*3a40*/  @P1 LDG.E.U16 R185, desc[UR6][R248.64] ;  /* 0x00000006f8b91981 */ /* 0x000f28000c1e1500 */
[----:B---3--:R0:W-:Y:S04]  /*3a50*/  STL [R1+0x344], R174 ;  /* 0x000344ae01007387 */ /* 0x0081e80000100800 */
        /* <DEDUP_REMOVED lines=9> */
[----:B------:R0:W-:Y:S04]  /*3af0*/  STL [R1+0x334], R185 ;  /* 0x000334b901007387 */ /* 0x0001e80000100800 */
[----:B0-----:R-:W4:Y:S01]  /*3b00*/  LDL.64 R184, [R1+0x188] ;  /* 0x0001880001b87983 */ /* 0x001f220000100a00 */
[----:B---3--:R-:W-:-:S02]  /*3b10*/  IADD3 R244, P3, R180, UR60, RZ ;  /* 0x0000003cb4f47c10 */ /* 0x008fc4000ff7e0ff */
[----:B------:R-:W-:Y:S02]  /*3b20*/  PRMT R179, RZ, 0x7610, R179 ;  /* 0x00007610ffb37816 */ /* 0x000fe400000000b3 */
[----:B------:R-:W-:Y:S02]  /*3b30*/  IADD3.X R245, R181, UR61, RZ, P3, !PT ;  /* 0x0000003db5f57c10 */ /* 0x000fe40009ffe4ff */
[----:B------:R-:W-:Y:S01]  /*3b40*/  PRMT R178, RZ, 0x7610, R178 ;  /* 0x00007610ffb27816 */ /* 0x000fe200000000b2 */
[----:B------:R-:W3:Y:S01]  /*3b50*/  LDL.64 R180, [R1+0x1a0] ;  /* 0x0001a00001b47983 */ /* 0x000ee20000100a00 */
[----:B------:R-:W-:-:S04]  /*3b60*/  PRMT R182, RZ, 0x7610, R182 ;  /* 0x00007610ffb67816 */ /* 0x000fc800000000b6 */
[----:B------:R-:W3:Y:S01]  /*3b70*/  @P1 LDG.E.U16 R178, desc[UR6][R244.64] ;  /* 0x00000006f4b21981 */ /* 0x000ee2000c1e1500 */
        /* <DEDUP_REMOVED lines=11> */
[----:B----4-:R-:W-:Y:S02]  /*3c30*/  IADD3 R244, P3, R184, UR60, RZ ;  /* 0x0000003cb8f47c10 */ /* 0x010fe4000ff7e0ff */
[----:B------:R-:W-:Y:S01]  /*3c40*/  PRMT R171, RZ, 0x7610, R171 ;  /* 0x00007610ffab7816 */ /* 0x000fe200000000ab */
[----:B0-----:R-:W-:-:S05]  /*3c50*/  IMAD.MOV.U32 R247, RZ, RZ, R185 ;  /* 0x000000fffff77224 */ /* 0x001fca00078e00b9 */
[----:B------:R-:W-:Y:S01]  /*3c60*/  IADD3.X R245, R247, UR61, RZ, P3, !PT ;  /* 0x0000003df7f57c10 */ /* 0x000fe20009ffe4ff */
[----:B------:R-:W-:Y:S01]  /*3c70*/  IMAD.MOV.U32 R246, RZ, RZ, R184 ;  /* 0x000000fffff67224 */ /* 0x000fe200078e00b8 */
[----:B---3--:R-:W-:-:S03]  /*3c80*/  IADD3 R246, P4, R180, UR60, RZ ;  /* 0x0000003cb4f67c10 */ /* 0x008fc6000ff9e0ff */
        /* <DEDUP_REMOVED lines=89> */
[----:B----4-:R-:W-:Y:S01]  /*4220*/  STL [R1+0x2f0], R168 ;  /* 0x0002f0a801007387 */ /* 0x010fe20000100800 */
[----:B------:R-:W-:-:S03]  /*4230*/  PRMT R163, RZ, 0x7610, R163 ;  /* 0x00007610ffa37816 */ /* 0x000fc600000000a3 */
[----:B------:R0:W-:Y:S01]  /*4240*/  STL [R1+0x2f4], R169 ;  /* 0x0002f4a901007387 */ /* 0x0001e20000100800 */
[----:B------:R-:W-:-:S03]  /*4250*/  PRMT R162, RZ, 0x7610, R162 ;  /* 0x00007610ffa27816 */ /* 0x000fc600000000a2 */
[----:B0-----:R-:W4:Y:S01]  /*4260*/  LDL.64 R168, [R1+0x208] ;  /* 0x0002080001a87983 */ /* 0x001f220000100a00 */
[----:B---3--:R-:W-:-:S04]  /*4270*/  IADD3 R244, P3, R164, UR60, RZ ;  /* 0x0000003ca4f47c10 */ /* 0x008fc8000ff7e0ff */
[----:B------:R-:W-:Y:S02]  /*4280*/  IADD3.X R245, R165, UR61, RZ, P3, !PT ;  /* 0x0000003da5f57c10 */ /* 0x000fe40009ffe4ff */
[----:B------:R-:W3:Y:S04]  /*4290*/  LDL.64 R164, [R1+0x220] ;  /* 0x0002200001a47983 */ /* 0x000ee80000100a00 */
[----:B------:R-:W3:Y:S01]  /*42a0*/  @P1 LDG.E.U16 R162, desc[UR6][R244.64] ;  /* 0x00000006f4a21981 */ /* 0x000ee2000c1e1500 */
[----:B------:R-:W-:Y:S02]  /*42b0*/  PRMT R166, RZ, 0x7610, R166 ;  /* 0x00007610ffa67816 */ /* 0x000fe400000000a6 */
        /* <DEDUP_REMOVED lines=15> */
[----:B---3--:R-:W-:Y:S01]  /*43b0*/  STL [R1+0x2e8], R162 ;  /* 0x0002e8a201007387 */ /* 0x008fe20000100800 */
[----:B------:R-:W-:Y:S01]  /*43c0*/  IMAD.MOV.U32 R246, RZ, RZ, R168 ;  /* 0x000000fffff67224 */ /* 0x000fe200078e00a8 */
[----:B------:R-:W-:Y:S02]  /*43d0*/  IADD3 R246, P4, R164, UR60, RZ ;  /* 0x0000003ca4f67c10 */ /* 0x000fe4000ff9e0ff */
[----:B------:R0:W3:Y:S01]  /*43e0*/  @P2 LDG.E.U16 R23, desc[UR6][R244.64] ;  /* 0x00000006f4172981 */ /* 0x0000e2000c1e1500 */
[----:B------:R-:W-:Y:S01]  /*43f0*/  PRMT R22, RZ, 0x7610, R22 ;  /* 0x00007610ff167816 */ /* 0x000fe20000000016 */
[----:B0-----:R-:W-:-:S05]  /*4400*/  IMAD.MOV.U32 R245, RZ, RZ, R165 ;  /* 0x000000fffff57224 */ /* 0x001fca00078e00a5 */
[----:B------:R-:W-:Y:S01]  /*4410*/  IADD3.X R247, R245, UR61, RZ, P4, !PT ;  /* 0x0000003df5f77c10 */ /* 0x000fe2000a7fe4ff */
[----:B------:R-:W-:-:S04]  /*4420*/  IMAD.MOV.U32 R244, RZ, RZ, R164 ;  /* 0x000000fffff47224 */ /* 0x000fc800078e00a4 */
        /* <DEDUP_REMOVED lines=8> */
[----:B------:R-:W2:Y:S04]  /*44b0*/  LDL.64 R164, [R1+0x240] ;  /* 0x0002400001a47983 */ /* 0x000ea80000100a00 */
[----:B0-----:R-:W2:Y:S01]  /*44c0*/  LDL.64 R166, [R1+0x228] ;  /* 0x0002280001a67983 */ /* 0x001ea20000100a00 */
[----:B------:R-:W-:-:S02]  /*44d0*/  ISETP.GT.AND P1, PT, R0, 0xe, PT ;  /* 0x0000000e0000780c */ /* 0x000fc40003f24270 */
[----:B------:R-:W-:Y:S02]  /*44e0*/  PRMT R155, RZ, 0x7610, R155 ;  /* 0x00007610ff9b7816 */ /* 0x000fe4000000009b */
[----:B------:R-:W-:Y:S02]  /*44f0*/  PRMT R154, RZ, 0x7610, R154 ;  /* 0x00007610ff9a7816 */ /* 0x000fe4000000009a */
        /* <DEDUP_REMOVED lines=8> */
[----:B------:R-:W2:Y:S03]  /*4580*/  LDL.64 R160, [R1+0x248] ;  /* 0x0002480001a07983 */ /* 0x000ea60000100a00 */
[----:B------:R-:W-:Y:S01]  /*4590*/  IADD3.X R249, R163, UR61, RZ, P3, !PT ;  /* 0x0000003da3f97c10 */ /* 0x000fe20009ffe4ff */
[----:B------:R0:W4:Y:S04]  /*45a0*/  @P1 LDG.E.U16 R155, desc[UR6][R244.64] ;  /* 0x00000006f49b1981 */ /* 0x000128000c1e1500 */
[----:B------:R-:W2:Y:S04]  /*45b0*/  LDL.64 R162, [R1+0x250] ;  /* 0x0002500001a27983 */ /* 0x000ea80000100a00 */
[----:B------:R1:W4:Y:S01]  /*45c0*/  @P1 LDG.E.U16 R159, desc[UR6][R248.64] ;  /* 0x00000006f89f1981 */ /* 0x000322000c1e1500 */
[----:B0-----:R-:W-:-:S02]  /*45d0*/  IADD3 R244, P3, R164, UR60, RZ ;  /* 0x0000003ca4f47c10 */ /* 0x001fc4000ff7e0ff */
[----:B------:R-:W-:-:S04]  /*45e0*/  IADD3 R246, P2, R166, UR60, RZ ;  /* 0x0000003ca6f67c10 */ /* 0x000fc8000ff5e0ff */
[----:B------:R-:W-:Y:S02]  /*45f0*/  IADD3.X R247, R167, UR61, RZ, P2, !PT ;  /* 0x0000003da7f77c10 */ /* 0x000fe400097fe4ff */
[----:B------:R-:W-:Y:S01]  /*4600*/  IADD3.X R245, R165, UR61, RZ, P3, !PT ;  /* 0x0000003da5f57c10 */ /* 0x000fe20009ffe4ff */
[----:B------:R-:W4:Y:S04]  /*4610*/  LDL.LU.64 R166, [R1+0x5b0] ;  /* 0x0005b00001a67983 */ /* 0x000f280000300a00 */
[----:B------:R-:W4:Y:S04]  /*4620*/  @P1 LDG.E.U16 R154, desc[UR6][R246.64] ;  /* 0x00000006f69a1981 */ /* 0x000f28000c1e1500 */
[----:B------:R0:W4:Y:S01]  /*4630*/  @P1 LDG.E.U16 R158, desc[UR6][R244.64] ;  /* 0x00000006f49e1981 */ /* 0x000122000c1e1500 */
[----:B------:R-:W-:-:S02]  /*4640*/  ISETP.GT.AND P2, PT, R0, 0xf, PT ;  /* 0x0000000f0000780c */ /* 0x000fc40003f44270 */
[----:B-1----:R-:W-:Y:S01]  /*4650*/  PRMT R249, RZ, 0x7610, R249 ;  /* 0x00007610fff97816 */ /* 0x002fe200000000f9 */
[----:B------:R-:W4:Y:S04]  /*4660*/  LDL.LU.64 R164, [R1+0x5a8] ;  /* 0x0005a80001a47983 */ /* 0x000f280000300a00 */
[----:B0-----:R-:W-:Y:S01]  /*4670*/  IMAD.MOV.U32 R245, RZ, RZ, R249 ;  /* 0x000000fffff57224 */ /* 0x001fe200078e00f9 */
[----:B---3--:R-:W-:-:S04]  /*4680*/  IADD3 R246, P3, R22, UR60, RZ ;  /* 0x0000003c16f67c10 */ /* 0x008fc8000ff7e0ff */
[----:B------:R-:W-:Y:S02]  /*4690*/  IADD3.X R247, R23, UR61, RZ, P3, !PT ;  /* 0x0000003d17f77c10 */ /* 0x000fe40009ffe4ff */
[----:B------:R-:W-:-:S03]  /*46a0*/  PRMT R157, RZ, 0x7610, R157 ;  /* 0x00007610ff9d7816 */ /* 0x000fc6000000009d */
[----:B------:R-:W3:Y:S01]  /*46b0*/  @P2 LDG.E.U16 R245, desc[UR6][R246.64] ;  /* 0x00000006f6f52981 */ /* 0x000ee2000c1e1500 */
[----:B--2---:R-:W-:-:S03]  /*46c0*/  IADD3 R248, P1, R162, UR60, RZ ;  /* 0x0000003ca2f87c10 */ /* 0x004fc6000ff3e0ff */
[----:B----4-:R-:W-:Y:S04]  /*46d0*/  STL [R1+0x2cc], R154 ;  /* 0x0002cc9a01007387 */ /* 0x010fe80000100800 */
[----:B------:R0:W-:Y:S04]  /*46e0*/  STL [R1+0x2d0], R155 ;  /* 0x0002d09b01007387 */ /* 0x0001e80000100800 */
[----:B0-----:R-:W2:Y:S04]  /*46f0*/  LDL.64 R154, [R1+0x260] ;  /* 0x00026000019a7983 */ /* 0x001ea80000100a00 */
[----:B------:R-:W-:Y:S04]  /*4700*/  STL [R1+0x2c8], R158 ;  /* 0x0002c89e01007387 */ /* 0x000fe80000100800 */
[----:B------:R0:W-:Y:S04]  /*4710*/  STL [R1+0x2d8], R159 ;  /* 0x0002d89f01007387 */ /* 0x0001e80000100800 */
[----:B------:R-:W4:Y:S04]  /*4720*/  LDL.64 R22, [R1+0x270] ;  /* 0x0002700001167983 */ /* 0x000f280000100a00 */
[----:B0-----:R-:W4:Y:S04]  /*4730*/  LDL.64 R158, [R1+0x278] ;  /* 0x00027800019e7983 */ /* 0x001f280000100a00 */
[----:B------:R0:W-:Y:S02]  /*4740*/  STL.S16 [R1+0x2c0], R249 ;  /* 0x0002c0f901007387 */ /* 0x0001e40000100600 */
[----:B0-----:R-:W-:-:S02]  /*4750*/  IADD3.X R249, R163, UR61, RZ, P1, !PT ;  /* 0x0000003da3f97c10 */ /* 0x001fc40008ffe4ff */
[----:B------:R-:W-:Y:S01]  /*4760*/  PRMT R156, RZ, 0x7610, R156 ;  /* 0x00007610ff9c7816 */ /* 0x000fe2000000009c */
[----:B------:R-:W4:Y:S04]  /*4770*/  LDL.LU.64 R162, [R1+0x5a0] ;  /* 0x0005a00001a27983 */ /* 0x000f280000300a00 */
[----:B------:R0:W4:Y:S01]  /*4780*/  @P2 LDG.E.U16 R157, desc[UR6][R248.64] ;  /* 0x00000006f89d2981 */ /* 0x000122000c1e1500 */
[----:B------:R-:W-:-:S03]  /*4790*/  IADD3 R244, P3, R160, UR60, RZ ;  /* 0x0000003ca0f47c10 */ /* 0x000fc6000ff7e0ff */
[----:B---3--:R1:W-:Y:S01]  /*47a0*/  @P2 STL [R1+0x2c0], R245 ;  /* 0x0002c0f501002387 */ /* 0x0083e20000100800 */
[----:B0-----:R-:W-:Y:S01]  /*47b0*/  IMAD.MOV.U32 R249, RZ, RZ, R156 ;  /* 0x000000fffff97224 */ /* 0x001fe200078e009c */
[----:B-1----:R-:W-:Y:S02]  /*47c0*/  IADD3.X R245, R161, UR61, RZ, P3, !PT ;  /* 0x0000003da1f57c10 */ /* 0x002fe40009ffe4ff */
[----:B------:R-:W3:Y:S04]  /*47d0*/  LDL.LU.64 R160, [R1+0x598] ;  /* 0x0005980001a07983 */ /* 0x000ee80000300a00 */
[----:B------:R0:W3:Y:S04]  /*47e0*/  @P2 LDG.E.U16 R249, desc[UR6][R244.64] ;  /* 0x00000006f4f92981 */ /* 0x0000e8000c1e1500 */
[----:B------:R-:W-:Y:S01]  /*47f0*/  STL.S16 [R1+0x2bc], R156 ;  /* 0x0002bc9c01007387 */ /* 0x000fe20000100600 */
[----:B--2---:R-:W-:Y:S01]  /*4800*/  IADD3 R246, P4, R154, UR60, RZ ;  /* 0x0000003c9af67c10 */ /* 0x004fe2000ff9e0ff */
[----:B0-----:R-:W-:-:S02]  /*4810*/  IMAD.MOV.U32 R244, RZ, RZ, R154 ;  /* 0x000000fffff47224 */ /* 0x001fc400078e009a */
[----:B------:R-:W-:Y:S01]  /*4820*/  IMAD.MOV.U32 R245, RZ, RZ, R155 ;  /* 0x000000fffff57224 */ /* 0x000fe200078e009b */
[----:B----4-:R0:W-:Y:S04]  /*4830*/  STL [R1+0x2c4], R157 ;  /* 0x0002c49d01007387 */ /* 0x0101e80000100800 */
[----:B------:R-:W2:Y:S04]  /*4840*/  LDL.64 R154, [R1+0x280] ;  /* 0x00028000019a7983 */ /* 0x000ea80000100a00 */
[----:B0-----:R-:W4:Y:S01]  /*4850*/  LDL.64 R156, [R1+0x268] ;  /* 0x00026800019c7983 */ /* 0x001f220000100a00 */
[----:B------:R-:W-:-:S02]  /*4860*/  PRMT R21, RZ, 0x7610, R21 ;  /* 0x00007610ff157816 */ /* 0x000fc40000000015 */
[----:B------:R-:W-:Y:S02]  /*4870*/  IADD3.X R247, R245, UR61, RZ, P4, !PT ;  /* 0x0000003df5f77c10 */ /* 0x000fe4000a7fe4ff */
[----:B------:R-:W-:-:S03]  /*4880*/  ISETP.GT.AND P1, PT, R0, 0x10, PT ;  /* 0x000000100000780c */ /* 0x000fc60003f24270 */
[----:B------:R0:W4:Y:S01]  /*4890*/  @P2 LDG.E.U16 R21, desc[UR6][R246.64] ;  /* 0x00000006f6152981 */ /* 0x000122000c1e1500 */
[----:B------:R-:W-:Y:S02]  /*48a0*/  IADD3 R244, P4, R22, UR60, RZ ;  /* 0x0000003c16f47c10 */ /* 0x000fe4000ff9e0ff */
[----:B------:R-:W-:Y:S01]  /*48b0*/  IADD3 R248, P3, R158, UR60, RZ ;  /* 0x0000003c9ef87c10 */ /* 0x000fe2000ff7e0ff */
[----:B---3--:R1:W-:Y:S01]  /*48c0*/  @P2 STL [R1+0x2bc], R249 ;  /* 0x0002bcf901002387 */ /* 0x0083e20000100800 */
[----:B------:R-:W-:Y:S01]  /*48d0*/  PRMT R152, RZ, 0x7610, R152 ;  /* 0x00007610ff987816 */ /* 0x000fe20000000098 */
[----:B0-----:R-:W-:Y:S01]  /*48e0*/  IMAD.MOV.U32 R247, RZ, RZ, R23 ;  /* 0x000000fffff77224 */ /* 0x001fe200078e0017 */
[----:B------:R-:W-:Y:S01]  /*48f0*/  PRMT R20, RZ, 0x7610, R20 ;  /* 0x00007610ff147816 */ /* 0x000fe20000000014 */
[----:B------:R-:W-:Y:S01]  /*4900*/  IMAD.MOV.U32 R246, RZ, RZ, R22 ;  /* 0x000000fffff67224 */ /* 0x000fe200078e0016 */
[----:B-1----:R-:W-:Y:S02]  /*4910*/  IADD3.X R249, R159, UR61, RZ, P3, !PT ;  /* 0x0000003d9ff97c10 */ /* 0x002fe40009ffe4ff */
[----:B------:R-:W-:Y:S01]  /*4920*/  IADD3.X R245, R247, UR61, RZ, P4, !PT ;  /* 0x0000003df7f57c10 */ /* 0x000fe2000a7fe4ff */
[----:B------:R-:W3:Y:S01]  /*4930*/  LDL.LU.64 R158, [R1+0x590] ;  /* 0x00059000019e7983 */ /* 0x000ee20000300a00 */
[----:B------:R-:W-:-:S03]  /*4940*/  PRMT R153, RZ, 0x7610, R153 ;  /* 0x00007610ff997816 */ /* 0x000fc60000000099 */
[----:B------:R2:W3:Y:S01]  /*4950*/  @P1 LDG.E.U16 R152, desc[UR6][R244.64] ;  /* 0x00000006f4981981 */ /* 0x0004e2000c1e1500 */
[----:B------:R-:W-:-:S03]  /*4960*/  PRMT R18, RZ, 0x7610, R18 ;  /* 0x00007610ff127816 */ /* 0x000fc60000000012 */
[----:B------:R-:W3:Y:S04]  /*4970*/  @P1 LDG.E.U16 R20, desc[UR6][R248.64] ;  /* 0x00000006f8141981 */ /* 0x000ee8000c1e1500 */
[----:B------:R-:W3:Y:S04]  /*4980*/  LDL.64 R22, [R1+0x290] ;  /* 0x0002900001167983 */ /* 0x000ee80000100a00 */
[----:B------:R-:W3:Y:S01]  /*4990*/  LDL.64 R248, [R1+0x298] ;  /* 0x0002980001f87983 */ /* 0x000ee20000100a00 */
[----:B--2---:R-:W-:Y:S02]  /*49a0*/  IADD3 R244, P3, R154, UR60, RZ ;  /* 0x0000003c9af47c10 */ /* 0x004fe4000ff7e0ff */
[----:B----4-:R-:W-:-:S02]  /*49b0*/  IADD3 R246, P2, R156, UR60, RZ ;  /* 0x0000003c9cf67c10 */ /* 0x010fc4000ff5e0ff */
[----:B------:R-:W-:Y:S02]  /*49c0*/  IADD3.X R245, R155, UR61, RZ, P3, !PT ;  /* 0x0000003d9bf57c10 */ /* 0x000fe40009ffe4ff */
[----:B------:R-:W-:-:S03]  /*49d0*/  IADD3.X R247, R157, UR61, RZ, P2, !PT ;  /* 0x0000003d9df77c10 */ /* 0x000fc600097fe4ff */
[----:B------:R0:W2:Y:S04]  /*49e0*/  @P1 LDG.E.U16 R18, desc[UR6][R244.64] ;  /* 0x00000006f4121981 */ /* 0x0000a8000c1e1500 */
[----:B------:R1:W4:Y:S01]  /*49f0*/  @P1 LDG.E.U16 R153, desc[UR6][R246.64] ;  /* 0x00000006f6991981 */ /* 0x000322000c1e1500 */
[----:B------:R-:W-:Y:S02]  /*4a00*/  ISETP.GT.AND P2, PT, R0, 0x11, PT ;  /* 0x000000110000780c */ /* 0x000fe40003f44270 */
[----:B0-----:R-:W-:Y:S01]  /*4a10*/  PRMT R245, RZ, 0x7610, R245 ;  /* 0x00007610fff57816 */ /* 0x001fe200000000f5 */
[----:B---3--:R-:W-:Y:S04]  /*4a20*/  STL [R1+0x2b4], R20 ;  /* 0x0002b41401007387 */ /* 0x008fe80000100800 */
[----:B------:R0:W-:Y:S01]  /*4a30*/  STL [R1+0x2b8], R21 ;  /* 0x0002b81501007387 */ /* 0x0001e20000100800 */
[----:B-1----:R-:W-:-:S03]  /*4a40*/  IADD3 R246, P3, R248, UR60, RZ ;  /* 0x0000003cf8f67c10 */ /* 0x002fc6000ff7e0ff */
[----:B0-----:R-:W3:Y:S01]  /*4a50*/  LDL.64 R20, [R1+0x288] ;  /* 0x0002880001147983 */ /* 0x001ee20000100a00 */
[----:B------:R-:W-:-:S03]  /*4a60*/  IADD3.X R247, R249, UR61, RZ, P3, !PT ;  /* 0x0000003df9f77c10 */ /* 0x000fc60009ffe4ff */
[----:B------:R0:W-:Y:S01]  /*4a70*/  STL [R1+0x2b0], R152 ;  /* 0x0002b09801007387 */ /* 0x0001e20000100800 */
[----:B------:R-:W-:Y:S01]  /*4a80*/  IMAD.MOV.U32 R249, RZ, RZ, R245 ;  /* 0x000000fffff97224 */ /* 0x000fe200078e00f5 */
[----:B------:R-:W-:-:S05]  /*4a90*/  IADD3 R244, P1, R22, UR60, RZ ;  /* 0x0000003c16f47c10 */ /* 0x000fca000ff3e0ff */
[----:B------:R-:W3:Y:S04]  /*4aa0*/  @P2 LDG.E.U16 R249, desc[UR6][R246.64] ;  /* 0x00000006f6f92981 */ /* 0x000ee8000c1e1500 */
[----:B0-----:R-:W3:Y:S04]  /*4ab0*/  LDL.LU R152, [R1+0x588] ;  /* 0x0005880001987983 */ /* 0x001ee80000300800 */
[----:B------:R-:W3:Y:S04]  /*4ac0*/  LDL.LU.64 R156, [R1+0x580] ;  /* 0x00058000019c7983 */ /* 0x000ee80000300a00 */
[----:B------:R-:W3:Y:S04]  /*4ad0*/  LDL.LU.64 R154, [R1+0x578] ;  /* 0x00057800019a7983 */ /* 0x000ee80000300a00 */
[----:B----4-:R0:W-:Y:S04]  /*4ae0*/  STL [R1+0x2ac], R153 ;  /* 0x0002ac9901007387 */ /* 0x0101e80000100800 */
[----:B0-----:R-:W4:Y:S04]  /*4af0*/  LDL.LU R153, [R1+0x574] ;  /* 0x0005740001997983 */ /* 0x001f280000300800 */
[----:B--2---:R0:W-:Y:S04]  /*4b00*/  STL [R1+0x2a8], R18 ;  /* 0x0002a81201007387 */ /* 0x0041e80000100800 */
[----:B0-----:R-:W2:Y:S04]  /*4b10*/  LDL.LU R18, [R1+0x570] ;  /* 0x0005700001127983 */ /* 0x001ea80000300800 */
[----:B------:R0:W-:Y:S02]  /*4b20*/  STL.S16 [R1+0x98], R245 ;  /* 0x000098f501007387 */ /* 0x0001e40000100600 */
[----:B0-----:R-:W-:-:S02]  /*4b30*/  IADD3.X R245, R23, UR61, RZ, P1, !PT ;  /* 0x0000003d17f57c10 */ /* 0x001fc40008ffe4ff */
[----:B------:R-:W2:Y:S04]  /*4b40*/  LDL.LU.64 R22, [R1+0x568] ;  /* 0x0005680001167983 */ /* 0x000ea80000300a00 */
[----:B------:R-:W4:Y:S01]  /*4b50*/  LDL.64 R246, [R1+0x2a0] ;  /* 0x0002a00001f67983 */ /* 0x000f220000100a00 */
[----:B------:R-:W-:Y:S02]  /*4b60*/  PRMT R19, RZ, 0x7610, R19 ;  /* 0x00007610ff137816 */ /* 0x000fe40000000013 */
[----:B---3--:R-:W-:Y:S02]  /*4b70*/  IADD3 R248, P3, R20, UR60, RZ ;  /* 0x0000003c14f87c10 */ /* 0x008fe4000ff7e0ff */
[----:B------:R-:W-:Y:S02]  /*4b80*/  ISETP.GT.AND P1, PT, R0, 0x12, PT ;  /* 0x000000120000780c */ /* 0x000fe40003f24270 */
[----:B------:R4:W3:Y:S01]  /*4b90*/  @P2 LDG.E.U16 R19, desc[UR6][R244.64] ;  /* 0x00000006f4132981 */ /* 0x0008e2000c1e1500 */
[----:B------:R-:W-:-:S02]  /*4ba0*/  PRMT R16, RZ, 0x7610, R16 ;  /* 0x00007610ff107816 */ /* 0x000fc40000000010 */
[----:B------:R-:W-:Y:S01]  /*4bb0*/  PRMT R17, RZ, 0x7610, R17 ;  /* 0x00007610ff117816 */ /* 0x000fe20000000011 */
[----:B------:R0:W-:Y:S01]  /*4bc0*/  @P2 STL [R1+0x98], R249 ;  /* 0x000098f901002387 */ /* 0x0001e20000100800 */
[----:B------:R-:W-:Y:S02]  /*4bd0*/  PRMT R14, RZ, 0x7610, R14 ;  /* 0x00007610ff0e7816 */ /* 0x000fe4000000000e */
[----:B0-----:R-:W-:Y:S02]  /*4be0*/  IADD3.X R249, R21, UR61, RZ, P3, !PT ;  /* 0x0000003d15f97c10 */ /* 0x001fe40009ffe4ff */
[----:B------:R-:W-:Y:S01]  /*4bf0*/  IADD3 RZ, P3, R242, UR60, RZ ;  /* 0x0000003cf2ff7c10 */ /* 0x000fe2000ff7e0ff */
[----:B------:R-:W2:Y:S04]  /*4c00*/  LDL.LU.64 R20, [R1+0x560] ;  /* 0x0005600001147983 */ /* 0x000ea80000300a00 */
[----:B------:R-:W2:Y:S01]  /*4c10*/  @P2 LDG.E.U16 R16, desc[UR6][R248.64] ;  /* 0x00000006f8102981 */ /* 0x000ea2000c1e1500 */
[----:B------:R-:W-:-:S02]  /*4c20*/  PRMT R15, RZ, 0x7610, R15 ;  /* 0x00007610ff0f7816 */ /* 0x000fc4000000000f */
[----:B------:R-:W-:Y:S02]  /*4c30*/  PRMT R12, RZ, 0x7610, R12 ;  /* 0x00007610ff0c7816 */ /* 0x000fe4000000000c */
[----:B------:R-:W-:Y:S02]  /*4c40*/  PRMT R13, RZ, 0x7610, R13 ;  /* 0x00007610ff0d7816 */ /* 0x000fe4000000000d */
[----:B------:R-:W-:Y:S02]  /*4c50*/  PRMT R10, RZ, 0x7610, R10 ;  /* 0x00007610ff0a7816 */ /* 0x000fe4000000000a */
[----:B------:R-:W-:Y:S02]  /*4c60*/  PRMT R11, RZ, 0x7610, R11 ;  /* 0x00007610ff0b7816 */ /* 0x000fe4000000000b */
[----:B------:R-:W-:Y:S02]  /*4c70*/  PRMT R250, RZ, 0x7610, R250 ;  /* 0x00007610fffa7816 */ /* 0x000fe400000000fa */
[----:B----4-:R-:W-:-:S04]  /*4c80*/  IADD3 R244, P4, R246, UR60, RZ ;  /* 0x0000003cf6f47c10 */ /* 0x010fc8000ff9e0ff */
[----:B------:R-:W-:Y:S01]  /*4c90*/  IADD3.X R245, R247, UR61, RZ, P4, !PT ;  /* 0x0000003df7f57c10 */ /* 0x000fe2000a7fe4ff */
[----:B------:R-:W-:Y:S01]  /*4ca0*/  VIADD R246, R242, UR60 ;  /* 0x0000003cf2f67c36 */ /* 0x000fe20008000000 */
[----:B------:R-:W-:Y:S02]  /*4cb0*/  IADD3.X R247, R243, UR61, RZ, P3, !PT ;  /* 0x0000003df3f77c10 */ /* 0x000fe40009ffe4ff */
[----:B------:R-:W-:Y:S01]  /*4cc0*/  IADD3 RZ, P3, R240, UR60, RZ ;  /* 0x0000003cf0ff7c10 */ /* 0x000fe2000ff7e0ff */
[----:B------:R0:W4:Y:S01]  /*4cd0*/  @P2 LDG.E.U16 R17, desc[UR6][R244.64] ;  /* 0x00000006f4112981 */ /* 0x000122000c1e1500 */
[----:B------:R-:W-:-:S03]  /*4ce0*/  IADD3 RZ, P2, R238, UR60, RZ ;  /* 0x0000003ceeff7c10 */ /* 0x000fc6000ff5e0ff */
[----:B------:R1:W4:Y:S01]  /*4cf0*/  @P1 LDG.E.U16 R14, desc[UR6][R246.64] ;  /* 0x00000006f60e1981 */ /* 0x000322000c1e1500 */
[----:B------:R-:W-:Y:S01]  /*4d00*/  IADD3 RZ, P4, R236, UR60, RZ ;  /* 0x0000003cecff7c10 */ /* 0x000fe2000ff9e0ff */
[----:B0-----:R-:W-:Y:S01]  /*4d10*/  VIADD R244, R240, UR60 ;  /* 0x0000003cf0f47c36 */ /* 0x001fe20008000000 */
[----:B------:R-:W-:Y:S02]  /*4d20*/  IADD3.X R245, R241, UR61, RZ, P3, !PT ;  /* 0x0000003df1f57c10 */ /* 0x000fe40009ffe4ff */
[----:B-1----:R-:W-:Y:S01]  /*4d30*/  IADD3.X R247, R239, UR61, RZ, P2, !PT ;  /* 0x0000003deff77c10 */ /* 0x002fe200097fe4ff */
[----:B------:R-:W-:Y:S01]  /*4d40*/  VIADD R246, R238, UR60 ;  /* 0x0000003ceef67c36 */ /* 0x000fe20008000000 */
[----:B------:R-:W-:Y:S01]  /*4d50*/  ISETP.GT.AND P2, PT, R0, 0x13, PT ;  /* 0x000000130000780c */ /* 0x000fe20003f44270 */
[----:B------:R0:W4:Y:S01]  /*4d60*/  @P1 LDG.E.U16 R15, desc[UR6][R244.64] ;  /* 0x00000006f40f1981 */ /* 0x000122000c1e1500 */
[----:B------:R-:W-:-:S03]  /*4d70*/  IADD3 RZ, P3, R234, UR60, RZ ;  /* 0x0000003ceaff7c10 */ /* 0x000fc6000ff7e0ff */
[----:B------:R1:W4:Y:S01]  /*4d80*/  @P1 LDG.E.U16 R12, desc[UR6][R246.64] ;  /* 0x00000006f60c1981 */ /* 0x000322000c1e1500 */
[----:B0-----:R-:W-:Y:S01]  /*4d90*/  VIADD R244, R236, UR60 ;  /* 0x0000003cecf47c36 */ /* 0x001fe20008000000 */
[----:B------:R-:W-:Y:S02]  /*4da0*/  IADD3.X R245, R237, UR61, RZ, P4, !PT ;  /* 0x0000003dedf57c10 */ /* 0x000fe4000a7fe4ff */
[----:B-1----:R-:W-:Y:S01]  /*4db0*/  IADD3.X R247, R235, UR61, RZ, P3, !PT ;  /* 0x0000003debf77c10 */ /* 0x002fe20009ffe4ff */
[----:B------:R-:W-:Y:S01]  /*4dc0*/  VIADD R246, R234, UR60 ;  /* 0x0000003ceaf67c36 */ /* 0x000fe20008000000 */
[----:B------:R-:W-:Y:S01]  /*4dd0*/  IADD3 RZ, P3, R232, UR60, RZ ;  /* 0x0000003ce8ff7c10 */ /* 0x000fe2000ff7e0ff */
[----:B------:R0:W4:Y:S01]  /*4de0*/  @P1 LDG.E.U16 R13, desc[UR6][R244.64] ;  /* 0x00000006f40d1981 */ /* 0x000122000c1e1500 */
[----:B------:R-:W-:-:S03]  /*4df0*/  IADD3 RZ, P1, R230, UR60, RZ ;  /* 0x0000003ce6ff7c10 */ /* 0x000fc6000ff3e0ff */
[----:B------:R1:W4:Y:S01]  /*4e00*/  @P2 LDG.E.U16 R10, desc[UR6][R246.64] ;  /* 0x00000006f60a2981 */ /* 0x000322000c1e1500 */
[----:B0-----:R-:W-:Y:S01]  /*4e10*/  VIADD R244, R232, UR60 ;  /* 0x0000003ce8f47c36 */ /* 0x001fe20008000000 */
[----:B------:R-:W-:Y:S01]  /*4e20*/  IADD3.X R245, R233, UR61, RZ, P3, !PT ;  /* 0x0000003de9f57c10 */ /* 0x000fe20009ffe4ff */
[----:B-1----:R-:W-:Y:S01]  /*4e30*/  VIADD R246, R230, UR60 ;  /* 0x0000003ce6f67c36 */ /* 0x002fe20008000000 */
[----:B------:R-:W-:-:S03]  /*4e40*/  IADD3.X R247, R231, UR61, RZ, P1, !PT ;  /* 0x0000003de7f77c10 */ /* 0x000fc60008ffe4ff */
[----:B------:R0:W4:Y:S04]  /*4e50*/  @P2 LDG.E.U16 R11, desc[UR6][R244.64] ;  /* 0x00000006f40b2981 */ /* 0x000128000c1e1500 */
[----:B------:R1:W4:Y:S04]  /*4e60*/  @P2 LDG.E.U16 R250, desc[UR6][R246.64] ;  /* 0x00000006f6fa2981 */ /* 0x000328000c1e1500 */
[----:B---3--:R3:W-:Y:S04]  /*4e70*/  STL [R1+0x9c], R19 ;  /* 0x00009c1301007387 */ /* 0x0087e80000100800 */
[----:B---3--:R-:W3:Y:S04]  /*4e80*/  LDL.LU R19, [R1+0x55c] ;  /* 0x00055c0001137983 */ /* 0x008ee80000300800 */
[----:B--2---:R2:W-:Y:S04]  /*4e90*/  STL [R1+0x94], R16 ;  /* 0x0000941001007387 */ /* 0x0045e80000100800 */
[----:B--2---:R-:W2:Y:S04]  /*4ea0*/  LDL.LU R16, [R1+0x558] ;  /* 0x0005580001107983 */ /* 0x004ea80000300800 */
[----:B------:R-:W-:Y:S04]  /*4eb0*/  STL [R1+0x3f8], R243 ;  /* 0x0003f8f301007387 */ /* 0x000fe80000100800 */
[----:B------:R-:W-:Y:S01]  /*4ec0*/  STL [R1+0x3fc], R242 ;  /* 0x0003fcf201007387 */ /* 0x000fe20000100800 */
[----:B------:R-:W-:-:S02]  /*4ed0*/  IADD3 RZ, P4, R228, UR60, RZ ;  /* 0x0000003ce4ff7c10 */ /* 0x000fc4000ff9e0ff */
[----:B------:R-:W-:Y:S01]  /*4ee0*/  ISETP.GT.AND P1, PT, R0, 0x14, PT ;  /* 0x000000140000780c */ /* 0x000fe20003f24270 */
[----:B0-----:R-:W-:Y:S01]  /*4ef0*/  VIADD R244, R228, UR60 ;  /* 0x0000003ce4f47c36 */ /* 0x001fe20008000000 */
[----:B------:R-:W-:Y:S02]  /*4f00*/  PRMT R251, RZ, 0x7610, R251 ;  /* 0x00007610fffb7816 */ /* 0x000fe400000000fb */
[C---:B------:R-:W-:Y:S02]  /*4f10*/  IADD3 RZ, P3, R226.reuse, UR60, RZ ;  /* 0x0000003ce2ff7c10 */ /* 0x040fe4000ff7e0ff */
[----:B------:R-:W-:Y:S01]  /*4f20*/  IADD3.X R245, R229, UR61, RZ, P4, !PT ;  /* 0x0000003de5f57c10 */ /* 0x000fe2000a7fe4ff */
[----:B-1----:R-:W-:Y:S01]  /*4f30*/  VIADD R246, R226, UR60 ;  /* 0x0000003ce2f67c36 */ /* 0x002fe20008000000 */
[----:B------:R-:W-:Y:S02]  /*4f40*/  PRMT R249, RZ, 0x7610, R249 ;  /* 0x00007610fff97816 */ /* 0x000fe400000000f9 */
[----:B------:R-:W-:Y:S01]  /*4f50*/  IADD3.X R247, R227, UR61, RZ, P3, !PT ;  /* 0x0000003de3f77c10 */ /* 0x000fe20009ffe4ff */
[----:B------:R0:W3:Y:S01]  /*4f60*/  @P2 LDG.E.U16 R251, desc[UR6][R244.64] ;  /* 0x00000006f4fb2981 */ /* 0x0000e2000c1e1500 */
[----:B------:R-:W-:-:S02]  /*4f70*/  IADD3 RZ, P3, R224, UR60, RZ ;  /* 0x0000003ce0ff7c10 */ /* 0x000fc4000ff7e0ff */
[----:B------:R-:W-:Y:S01]  /*4f80*/  IADD3 RZ, P2, R222, UR60, RZ ;  /* 0x0000003cdeff7c10 */ /* 0x000fe2000ff5e0ff */
[----:B------:R1:W2:Y:S01]  /*4f90*/  @P1 LDG.E.U16 R249, desc[UR6][R246.64] ;  /* 0x00000006f6f91981 */ /* 0x0002a2000c1e1500 */
[----:B------:R-:W-:Y:S02]  /*4fa0*/  PRMT R248, RZ, 0x7610, R248 ;  /* 0x00007610fff87816 */ /* 0x000fe400000000f8 */
[----:B------:R-:W-:Y:S01]  /*4fb0*/  IADD3 RZ, P4, R220, UR60, RZ ;  /* 0x0000003cdcff7c10 */ /* 0x000fe2000ff9e0ff */
[----:B0-----:R-:W-:Y:S01]  /*4fc0*/  VIADD R244, R224, UR60 ;  /* 0x0000003ce0f47c36 */ /* 0x001fe20008000000 */
[----:B------:R-:W-:Y:S02]  /*4fd0*/  IADD3.X R245, R225, UR61, RZ, P3, !PT ;  /* 0x0000003de1f57c10 */ /* 0x000fe40009ffe4ff */
[----:B-1----:R-:W-:Y:S01]  /*4fe0*/  IADD3.X R247, R223, UR61, RZ, P2, !PT ;  /* 0x0000003ddff77c10 */ /* 0x002fe200097fe4ff */
[----:B------:R-:W-:Y:S01]  /*4ff0*/  VIADD R246, R222, UR60 ;  /* 0x0000003cdef67c36 */ /* 0x000fe20008000000 */
[----:B------:R-:W-:Y:S01]  /*5000*/  ISETP.GT.AND P2, PT, R0, 0x15, PT ;  /* 0x000000150000780c */ /* 0x000fe20003f44270 */
[----:B------:R0:W2:Y:S01]  /*5010*/  @P1 LDG.E.U16 R248, desc[UR6][R244.64] ;  /* 0x00000006f4f81981 */ /* 0x0000a2000c1e1500 */
[----:B------:R-:W-:Y:S01]  /*5020*/  IADD3 RZ, P3, R218, UR60, RZ ;  /* 0x0000003cdaff7c10 */ /* 0x000fe2000ff7e0ff */
[----:B0-----:R-:W-:Y:S01]  /*5030*/  VIADD R244, R220, UR60 ;  /* 0x0000003cdcf47c36 */ /* 0x001fe20008000000 */
[----:B------:R-:W-:Y:S01]  /*5040*/  IADD3.X R245, R221, UR61, RZ, P4, !PT ;  /* 0x0000003dddf57c10 */ /* 0x000fe2000a7fe4ff */
[----:B----4-:R0:W-:Y:S04]  /*5050*/  STL [R1+0x8c], R17 ;  /* 0x00008c1101007387 */ /* 0x0101e80000100800 */
[----:B0-----:R-:W4:Y:S04]  /*5060*/  LDL.LU R17, [R1+0x554] ;  /* 0x0005540001117983 */ /* 0x001f280000300800 */
[----:B------:R0:W-:Y:S04]  /*5070*/  STL [R1+0x90], R14 ;  /* 0x0000900e01007387 */ /* 0x0001e80000100800 */
[----:B0-----:R-:W4:Y:S04]  /*5080*/  LDL.LU R14, [R1+0x550] ;  /* 0x00055000010e7983 */ /* 0x001f280000300800 */
[----:B------:R-:W-:Y:S04]  /*5090*/  STL [R1+0x400], R241 ;  /* 0x000400f101007387 */ /* 0x000fe80000100800 */
[----:B------:R-:W-:Y:S04]  /*50a0*/  STL [R1+0x404], R240 ;  /* 0x000404f001007387 */ /* 0x000fe80000100800 */
[----:B------:R-:W-:Y:S04]  /*50b0*/  STL [R1+0x408], R239 ;  /* 0x000408ef01007387 */ /* 0x000fe80000100800 */
[----:B------:R-:W-:Y:S04]  /*50c0*/  STL [R1+0x40c], R238 ;  /* 0x00040cee01007387 */ /* 0x000fe80000100800 */
[----:B------:R0:W-:Y:S04]  /*50d0*/  STL [R1+0x88], R15 ;  /* 0x0000880f01007387 */ /* 0x0001e80000100800 */
[----:B0-----:R-:W4:Y:S04]  /*50e0*/  LDL.LU R15, [R1+0x54c] ;  /* 0x00054c00010f7983 */ /* 0x001f280000300800 */
[----:B------:R0:W-:Y:S04]  /*50f0*/  STL [R1+0x84], R12 ;  /* 0x0000840c01007387 */ /* 0x0001e80000100800 */
[----:B0-----:R-:W4:Y:S04]  /*5100*/  LDL.LU R12, [R1+0x548] ;  /* 0x00054800010c7983 */ /* 0x001f280000300800 */
[----:B------:R-:W-:Y:S04]  /*5110*/  STL.64 [R1+0x410], R236 ;  /* 0x000410ec01007387 */ /* 0x000fe80000100a00 */
[----:B------:R-:W-:Y:S04]  /*5120*/  STL.64 [R1+0x418], R234 ;  /* 0x000418ea01007387 */ /* 0x000fe80000100a00 */
[----:B------:R0:W-:Y:S04]  /*5130*/  STL [R1+0x80], R13 ;  /* 0x0000800d01007387 */ /* 0x0001e80000100800 */
[----:B0-----:R-:W4:Y:S04]  /*5140*/  LDL.LU R13, [R1+0x544] ;  /* 0x00054400010d7983 */ /* 0x001f280000300800 */
[----:B------:R0:W-:Y:S01]  /*5150*/  STL [R1+0x7c], R10 ;  /* 0x00007c0a01007387 */ /* 0x0001e20000100800 */
[----:B------:R-:W-:-:S02]  /*5160*/  PRMT R237, RZ, 0x7610, R237 ;  /* 0x00007610ffed7816 */ /* 0x000fc400000000ed */
[----:B------:R-:W-:Y:S02]  /*5170*/  PRMT R236, RZ, 0x7610, R236 ;  /* 0x00007610ffec7816 */ /* 0x000fe400000000ec */
[----:B------:R-:W-:Y:S02]  /*5180*/  PRMT R235, RZ, 0x7610, R235 ;  /* 0x00007610ffeb7816 */ /* 0x000fe400000000eb */
[----:B------:R1:W4:Y:S04]  /*5190*/  @P1 LDG.E.U16 R237, desc[UR6][R246.64] ;  /* 0x00000006f6ed1981 */ /* 0x000328000c1e1500 */
[----:B0-----:R-:W4:Y:S04]  /*51a0*/  LDL.LU R10, [R1+0x540] ;  /* 0x00054000010a7983 */ /* 0x001f280000300800 */
[----:B------:R-:W-:Y:S04]  /*51b0*/  STL.64 [R1+0x420], R232 ;  /* 0x000420e801007387 */ /* 0x000fe80000100a00 */
[----:B------:R-:W-:Y:S04]  /*51c0*/  STL.64 [R1+0x428], R230 ;  /* 0x000428e601007387 */ /* 0x000fe80000100a00 */
[----:B------:R0:W-:Y:S04]  /*51d0*/  STL [R1+0x78], R11 ;  /* 0x0000780b01007387 */ /* 0x0001e80000100800 */
[----:B------:R3:W4:Y:S04]  /*51e0*/  @P1 LDG.E.U16 R236, desc[UR6][R244.64] ;  /* 0x00000006f4ec1981 */ /* 0x000728000c1e1500 */
[----:B0-----:R-:W4:Y:S04]  /*51f0*/  LDL.LU R11, [R1+0x53c] ;  /* 0x00053c00010b7983 */ /* 0x001f280000300800 */
[----:B------:R0:W-:Y:S01]  /*5200*/  STL [R1+0x74], R250 ;  /* 0x000074fa01007387 */ /* 0x0001e20000100800 */
[----:B-1----:R-:W-:-:S03]  /*5210*/  IADD3.X R247, R219, UR61, RZ, P3, !PT ;  /* 0x0000003ddbf77c10 */ /* 0x002fc60009ffe4ff */
[----:B0-----:R-:W4:Y:S04]  /*5220*/  LDL.LU R250, [R1+0x538] ;  /* 0x0005380001fa7983 */ /* 0x001f280000300800 */
[----:B------:R-:W-:Y:S04]  /*5230*/  STL [R1+0x434], R228 ;  /* 0x000434e401007387 */ /* 0x000fe80000100800 */
[----:B------:R-:W-:Y:S04]  /*5240*/  STL [R1+0x430], R229 ;  /* 0x000430e501007387 */ /* 0x000fe80000100800 */
[----:B------:R-:W-:Y:S04]  /*5250*/  STL [R1+0x43c], R226 ;  /* 0x00043ce201007387 */ /* 0x000fe80000100800 */
[----:B------:R-:W-:Y:S04]  /*5260*/  STL [R1+0x438], R227 ;  /* 0x000438e301007387 */ /* 0x000fe80000100800 */
[----:B------:R-:W-:Y:S04]  /*5270*/  STL [R1+0x444], R224 ;  /* 0x000444e001007387 */ /* 0x000fe80000100800 */
[----:B------:R-:W-:Y:S01]  /*5280*/  STL [R1+0x440], R225 ;  /* 0x000440e101007387 */ /* 0x000fe20000100800 */
[----:B------:R-:W-:-:S03]  /*5290*/  VIADD R246, R218, UR60 ;  /* 0x0000003cdaf67c36 */ /* 0x000fc60008000000 */
[----:B------:R-:W-:Y:S01]  /*52a0*/  STL [R1+0x44c], R222 ;  /* 0x00044cde01007387 */ /* 0x000fe20000100800 */
[----:B------:R-:W-:-:S03]  /*52b0*/  IADD3 RZ, P3, R216, UR60, RZ ;  /* 0x0000003cd8ff7c10 */ /* 0x000fc6000ff7e0ff */
[----:B------:R-:W-:Y:S01]  /*52c0*/  STL [R1+0x448], R223 ;  /* 0x000448df01007387 */ /* 0x000fe20000100800 */
[----:B------:R-:W-:-:S03]  /*52d0*/  IADD3 RZ, P1, R214, UR60, RZ ;  /* 0x0000003cd6ff7c10 */ /* 0x000fc6000ff3e0ff */
[----:B------:R-:W-:Y:S04]  /*52e0*/  STL [R1+0x454], R220 ;  /* 0x000454dc01007387 */ /* 0x000fe80000100800 */
[----:B------:R-:W-:Y:S01]  /*52f0*/  STL [R1+0x450], R221 ;  /* 0x000450dd01007387 */ /* 0x000fe20000100800 */
[----:B---3--:R-:W-:-:S03]  /*5300*/  VIADD R244, R216, UR60 ;  /* 0x0000003cd8f47c36 */ /* 0x008fc60008000000 */
[----:B------:R0:W-:Y:S01]  /*5310*/  STL [R1+0x45c], R218 ;  /* 0x00045cda01007387 */ /* 0x0001e20000100800 */
[----:B------:R-:W-:-:S03]  /*5320*/  IADD3.X R245, R217, UR61, RZ, P3, !PT ;  /* 0x0000003dd9f57c10 */ /* 0x000fc60009ffe4ff */
[----:B------:R1:W-:Y:S04]  /*5330*/  STL [R1+0x458], R219 ;  /* 0x000458db01007387 */ /* 0x0003e80000100800 */
[----:B------:R3:W4:Y:S01]  /*5340*/  @P2 LDG.E.U16 R235, desc[UR6][R246.64] ;  /* 0x00000006f6eb2981 */ /* 0x000722000c1e1500 */
[----:B0-----:R-:W-:Y:S02]  /*5350*/  PRMT R218, RZ, 0x7610, R218 ;  /* 0x00007610ffda7816 */ /* 0x001fe400000000da */
[----:B-1----:R-:W-:Y:S01]  /*5360*/  PRMT R219, RZ, 0x7610, R219 ;  /* 0x00007610ffdb7816 */ /* 0x002fe200000000db */
[----:B---3--:R-:W-:Y:S01]  /*5370*/  VIADD R246, R214, UR60 ;  /* 0x0000003cd6f67c36 */ /* 0x008fe20008000000 */
[----:B------:R-:W-:-:S04]  /*5380*/  IADD3.X R247, R215, UR61, RZ, P1, !PT ;  /* 0x0000003dd7f77c10 */ /* 0x000fc80008ffe4ff */
[----:B------:R0:W3:Y:S04]  /*5390*/  @P2 LDG.E.U16 R219, desc[UR6][R244.64] ;  /* 0x00000006f4db2981 */ /* 0x0000e8000c1e1500 */
[----:B------:R1:W4:Y:S04]  /*53a0*/  @P2 LDG.E.U16 R218, desc[UR6][R246.64] ;  /* 0x00000006f6da2981 */ /* 0x000328000c1e1500 */
[----:B------:R-:W-:Y:S04]  /*53b0*/  STL [R1+0x70], R251 ;  /* 0x000070fb01007387 */ /* 0x000fe80000100800 */
[----:B--2---:R-:W-:Y:S04]  /*53c0*/  STL [R1+0x6c], R249 ;  /* 0x00006cf901007387 */ /* 0x004fe80000100800 */
[----:B------:R-:W-:Y:S01]  /*53d0*/  STL [R1+0x464], R216 ;  /* 0x000464d801007387 */ /* 0x000fe20000100800 */
[----:B------:R-:W-:-:S03]  /*53e0*/  ISETP.GT.AND P1, PT, R0, 0x16, PT ;  /* 0x000000160000780c */ /* 0x000fc60003f24270 */
[----:B------:R-:W-:Y:S04]  /*53f0*/  STL [R1+0x460], R217 ;  /* 0x000460d901007387 */ /* 0x000fe80000100800 */
[----:B------:R-:W-:Y:S01]  /*5400*/  STL [R1+0x46c], R214 ;  /* 0x00046cd601007387 */ /* 0x000fe20000100800 */
[----:B------:R-:W-:-:S03]  /*5410*/  IADD3 RZ, P4, R212, UR60, RZ ;  /* 0x0000003cd4ff7c10 */ /* 0x000fc6000ff9e0ff */
[----:B------:R-:W-:Y:S01]  /*5420*/  STL [R1+0x468], R215 ;  /* 0x000468d701007387 */ /* 0x000fe20000100800 */
[----:B------:R-:W-:Y:S01]  /*5430*/  IADD3 RZ, P3, R210, UR60, RZ ;  /* 0x0000003cd2ff7c10 */ /* 0x000fe2000ff7e0ff */
[----:B0-----:R-:W-:Y:S01]  /*5440*/  VIADD R244, R212, UR60 ;  /* 0x0000003cd4f47c36 */ /* 0x001fe20008000000 */
[----:B------:R-:W-:Y:S02]  /*5450*/  PRMT R234, RZ, 0x7610, R234 ;  /* 0x00007610ffea7816 */ /* 0x000fe400000000ea */
[----:B------:R-:W-:Y:S01]  /*5460*/  IADD3.X R245, R213, UR61, RZ, P4, !PT ;  /* 0x0000003dd5f57c10 */ /* 0x000fe2000a7fe4ff */
[----:B-1----:R-:W-:Y:S01]  /*5470*/  VIADD R246, R210, UR60 ;  /* 0x0000003cd2f67c36 */ /* 0x002fe20008000000 */
[----:B------:R-:W-:Y:S02]  /*5480*/  PRMT R233, RZ, 0x7610, R233 ;  /* 0x00007610ffe97816 */ /* 0x000fe400000000e9 */
[----:B------:R-:W-:Y:S01]  /*5490*/  PRMT R232, RZ, 0x7610, R232 ;  /* 0x00007610ffe87816 */ /* 0x000fe200000000e8 */
[----:B------:R-:W2:Y:S01]  /*54a0*/  @P2 LDG.E.U16 R234, desc[UR6][R244.64] ;  /* 0x00000006f4ea2981 */ /* 0x000ea2000c1e1500 */
[----:B------:R-:W-:-:S02]  /*54b0*/  IADD3.X R247, R211, UR61, RZ, P3, !PT ;  /* 0x0000003dd3f77c10 */ /* 0x000fc40009ffe4ff */
[----:B------:R-:W-:Y:S02]  /*54c0*/  PRMT R231, RZ, 0x7610, R231 ;  /* 0x00007610ffe77816 */ /* 0x000fe400000000e7 */
[C---:B------:R-:W-:Y:S01]  /*54d0*/  IADD3 RZ, P2, R206.reuse, UR60, RZ ;  /* 0x0000003cceff7c10 */ /* 0x040fe2000ff5e0ff */
[----:B------:R0:W2:Y:S02]  /*54e0*/  @P1 LDG.E.U16 R233, desc[UR6][R246.64] ;  /* 0x00000006f6e91981 */ /* 0x0000a4000c1e1500 */
[----:B0-----:R-:W-:Y:S01]  /*54f0*/  VIADD R246, R206, UR60 ;  /* 0x0000003ccef67c36 */ /* 0x001fe20008000000 */
[----:B------:R-:W-:Y:S01]  /*5500*/  IADD3.X R247, R207, UR61, RZ, P2, !PT ;  /* 0x0000003dcff77c10 */ /* 0x000fe200097fe4ff */
[----:B---3--:R-:W-:Y:S04]  /*5510*/  STL [R1+0x4c8], R219 ;  /* 0x0004c8db01007387 */ /* 0x008fe80000100800 */
[----:B------:R-:W-:Y:S04]  /*5520*/  STL [R1+0x68], R248 ;  /* 0x000068f801007387 */ /* 0x000fe80000100800 */
[----:B----4-:R-:W-:Y:S04]  /*5530*/  STL [R1+0x4cc], R218 ;  /* 0x0004ccda01007387 */ /* 0x010fe80000100800 */
[----:B------:R-:W-:Y:S04]  /*5540*/  STL [R1+0x64], R237 ;  /* 0x000064ed01007387 */ /* 0x000fe80000100800 */
        /* <DEDUP_REMOVED lines=8> */
[----:B------:R-:W-:Y:S04]  /*55d0*/  STL.S16 [R1+0x50], R232 ;  /* 0x000050e801007387 */ /* 0x000fe80000100600 */
[----:B------:R0:W-:Y:S04]  /*55e0*/  STL [R1+0x48c], R206 ;  /* 0x00048cce01007387 */ /* 0x0001e80000100800 */
[----:B------:R-:W-:Y:S04]  /*55f0*/  STL.S16 [R1+0x4c], R231 ;  /* 0x00004ce701007387 */ /* 0x000fe80000100600 */
[----:B0-----:R-:W3:Y:S04]  /*5600*/  LDL.LU R206, [R1+0x50] ;  /* 0x0000500001ce7983 */ /* 0x001ee80000300800 */
[----:B------:R0:W-:Y:S04]  /*5610*/  STL [R1+0x488], R207 ;  /* 0x000488cf01007387 */ /* 0x0001e80000100800 */
[----:B0-----:R-:W4:Y:S01]  /*5620*/  LDL.LU R207, [R1+0x4c] ;  /* 0x00004c0001cf7983 */ /* 0x001f220000300800 */
[C---:B------:R-:W-:Y:S01]  /*5630*/  IADD3 RZ, P3, R208.reuse, UR60, RZ ;  /* 0x0000003cd0ff7c10 */ /* 0x040fe2000ff7e0ff */
[----:B------:R-:W-:Y:S01]  /*5640*/  VIADD R244, R208, UR60 ;  /* 0x0000003cd0f47c36 */ /* 0x000fe20008000000 */
[----:B------:R-:W-:-:S02]  /*5650*/  IADD3 RZ, P4, R204, UR60, RZ ;  /* 0x0000003cccff7c10 */ /* 0x000fc4000ff9e0ff */
[----:B------:R-:W-:Y:S02]  /*5660*/  IADD3.X R245, R209, UR61, RZ, P3, !PT ;  /* 0x0000003dd1f57c10 */ /* 0x000fe40009ffe4ff */
[----:B------:R-:W-:Y:S02]  /*5670*/  ISETP.GT.AND P2, PT, R0, 0x17, PT ;  /* 0x000000170000780c */ /* 0x000fe40003f44270 */
[----:B------:R-:W-:Y:S02]  /*5680*/  PRMT R208, RZ, 0x7610, R208 ;  /* 0x00007610ffd07816 */ /* 0x000fe400000000d0 */
[----:B------:R-:W-:Y:S02]  /*5690*/  IADD3 RZ, P3, R202, UR60, RZ ;  /* 0x0000003ccaff7c10 */ /* 0x000fe4000ff7e0ff */
[----:B------:R-:W-:Y:S02]  /*56a0*/  PRMT R220, RZ, 0x7610, R220 ;  /* 0x00007610ffdc7816 */ /* 0x000fe400000000dc */
[----:B------:R-:W-:-:S02]  /*56b0*/  PRMT R238, RZ, 0x7610, R238 ;  /* 0x00007610ffee7816 */ /* 0x000fc400000000ee */
[----:B------:R-:W-:Y:S02]  /*56c0*/  PRMT R239, RZ, 0x7610, R239 ;  /* 0x00007610ffef7816 */ /* 0x000fe400000000ef */
[----:B------:R-:W-:Y:S02]  /*56d0*/  PRMT R240, RZ, 0x7610, R240 ;  /* 0x00007610fff07816 */ /* 0x000fe400000000f0 */
[----:B------:R-:W-:Y:S02]  /*56e0*/  PRMT R230, RZ, 0x7610, R230 ;  /* 0x00007610ffe67816 */ /* 0x000fe400000000e6 */
[----:B------:R-:W-:Y:S02]  /*56f0*/  PRMT R8, RZ, 0x7610, R8 ;  /* 0x00007610ff087816 */ /* 0x000fe40000000008 */
[----:B------:R-:W-:Y:S01]  /*5700*/  PRMT R9, RZ, 0x7610, R9 ;  /* 0x00007610ff097816 */ /* 0x000fe20000000009 */
[----:B---3--:R0:W3:Y:S02]  /*5710*/  @P1 LDG.E.U16 R206, desc[UR6][R244.64] ;  /* 0x00000006f4ce1981 */ /* 0x0080e4000c1e1500 */
[----:B0-----:R-:W-:Y:S01]  /*5720*/  VIADD R244, R204, UR60 ;  /* 0x0000003cccf47c36 */ /* 0x001fe20008000000 */
[----:B------:R-:W-:Y:S01]  /*5730*/  IADD3.X R245, R205, UR61, RZ, P4, !PT ;  /* 0x0000003dcdf57c10 */ /* 0x000fe2000a7fe4ff */
[----:B----4-:R0:W4:Y:S04]  /*5740*/  @P1 LDG.E.U16 R207, desc[UR6][R246.64] ;  /* 0x00000006f6cf1981 */ /* 0x010128000c1e1500 */
[----:B------:R1:W2:Y:S01]  /*5750*/  @P1 LDG.E.U16 R208, desc[UR6][R244.64] ;  /* 0x00000006f4d01981 */ /* 0x0002a2000c1e1500 */
[----:B------:R-:W-:Y:S01]  /*5760*/  IADD3 RZ, P1, R198, UR60, RZ ;  /* 0x0000003cc6ff7c10 */ /* 0x000fe2000ff3e0ff */
[----:B0-----:R-:W-:Y:S01]  /*5770*/  VIADD R246, R202, UR60 ;  /* 0x0000003ccaf67c36 */ /* 0x001fe20008000000 */
[----:B------:R-:W-:-:S02]  /*5780*/  IADD3.X R247, R203, UR61, RZ, P3, !PT ;  /* 0x0000003dcbf77c10 */ /* 0x000fc40009ffe4ff */
[C---:B------:R-:W-:Y:S01]  /*5790*/  IADD3 RZ, P3, R200.reuse, UR60, RZ ;  /* 0x0000003cc8ff7c10 */ /* 0x040fe2000ff7e0ff */
[----:B-1----:R-:W-:Y:S02]  /*57a0*/  VIADD R244, R200, UR60 ;  /* 0x0000003cc8f47c36 */ /* 0x002fe40008000000 */
[----:B------:R0:W2:Y:S01]  /*57b0*/  @P2 LDG.E.U16 R220, desc[UR6][R246.64] ;  /* 0x00000006f6dc2981 */ /* 0x0000a2000c1e1500 */
[----:B------:R-:W-:Y:S02]  /*57c0*/  IADD3.X R245, R201, UR61, RZ, P3, !PT ;  /* 0x0000003dc9f57c10 */ /* 0x000fe40009ffe4ff */
[----:B------:R-:W-:-:S03]  /*57d0*/  IADD3 RZ, P4, R196, UR60, RZ ;  /* 0x0000003cc4ff7c10 */ /* 0x000fc6000ff9e0ff */
[----:B------:R1:W2:Y:S01]  /*57e0*/  @P2 LDG.E.U16 R238, desc[UR6][R244.64] ;  /* 0x00000006f4ee2981 */ /* 0x0002a2000c1e1500 */
[----:B0-----:R-:W-:Y:S01]  /*57f0*/  VIADD R246, R198, UR60 ;  /* 0x0000003cc6f67c36 */ /* 0x001fe20008000000 */
[----:B------:R-:W-:Y:S02]  /*5800*/  IADD3.X R247, R199, UR61, RZ, P1, !PT ;  /* 0x0000003dc7f77c10 */ /* 0x000fe40008ffe4ff */
[----:B------:R-:W-:-:S03]  /*5810*/  ISETP.GT.AND P1, PT, R0, 0x18, PT ;  /* 0x000000180000780c */ /* 0x000fc60003f24270 */
[----:B------:R0:W2:Y:S01]  /*5820*/  @P2 LDG.E.U16 R239, desc[UR6][R246.64] ;  /* 0x00000006f6ef2981 */ /* 0x0000a2000c1e1500 */
[----:B-1----:R-:W-:Y:S01]  /*5830*/  VIADD R244, R196, UR60 ;  /* 0x0000003cc4f47c36 */ /* 0x002fe20008000000 */
[----:B------:R-:W-:Y:S02]  /*5840*/  IADD3.X R245, R197, UR61, RZ, P4, !PT ;  /* 0x0000003dc5f57c10 */ /* 0x000fe4000a7fe4ff */
[----:B------:R-:W-:-:S03]  /*5850*/  IADD3 RZ, P3, R194, UR60, RZ ;  /* 0x0000003cc2ff7c10 */ /* 0x000fc6000ff7e0ff */
[----:B------:R1:W2:Y:S01]  /*5860*/  @P2 LDG.E.U16 R240, desc[UR6][R244.64] ;  /* 0x00000006f4f02981 */ /* 0x0002a2000c1e1500 */
[----:B------:R-:W-:Y:S01]  /*5870*/  IADD3 RZ, P2, R190, UR60, RZ ;  /* 0x0000003cbeff7c10 */ /* 0x000fe2000ff5e0ff */
[----:B0-----:R-:W-:Y:S01]  /*5880*/  VIADD R246, R194, UR60 ;  /* 0x0000003cc2f67c36 */ /* 0x001fe20008000000 */
[----:B------:R-:W-:Y:S02]  /*5890*/  IADD3.X R247, R195, UR61, RZ, P3, !PT ;  /* 0x0000003dc3f77c10 */ /* 0x000fe40009ffe4ff */
[----:B------:R-:W-:-:S03]  /*58a0*/  IADD3 RZ, P3, R192, UR60, RZ ;  /* 0x0000003cc0ff7c10 */ /* 0x000fc6000ff7e0ff */
[----:B------:R0:W2:Y:S01]  /*58b0*/  @P1 LDG.E.U16 R230, desc[UR6][R246.64] ;  /* 0x00000006f6e61981 */ /* 0x0000a2000c1e1500 */
[----:B-1----:R-:W-:Y:S01]  /*58c0*/  VIADD R244, R192, UR60 ;  /* 0x0000003cc0f47c36 */ /* 0x002fe20008000000 */
[----:B------:R-:W-:-:S05]  /*58d0*/  IADD3.X R245, R193, UR61, RZ, P3, !PT ;  /* 0x0000003dc1f57c10 */ /* 0x000fca0009ffe4ff */
[----:B------:R1:W2:Y:S01]  /*58e0*/  @P1 LDG.E.U16 R9, desc[UR6][R244.64] ;  /* 0x00000006f4091981 */ /* 0x0002a2000c1e1500 */
[----:B0-----:R-:W-:Y:S01]  /*58f0*/  VIADD R246, R190, UR60 ;  /* 0x0000003cbef67c36 */ /* 0x001fe20008000000 */
[----:B------:R-:W-:-:S05]  /*5900*/  IADD3.X R247, R191, UR61, RZ, P2, !PT ;  /* 0x0000003dbff77c10 */ /* 0x000fca00097fe4ff */
[----:B------:R0:W2:Y:S01]  /*5910*/  @P1 LDG.E.U16 R8, desc[UR6][R246.64] ;  /* 0x00000006f6081981 */ /* 0x0000a2000c1e1500 */
[----:B------:R-:W-:Y:S02]  /*5920*/  IADD3 RZ, P4, R188, UR60, RZ ;  /* 0x0000003cbcff7c10 */ /* 0x000fe4000ff9e0ff */
[----:B------:R-:W-:Y:S01]  /*5930*/  ISETP.GT.AND P2, PT, R0, 0x19, PT ;  /* 0x000000190000780c */ /* 0x000fe20003f44270 */
[----:B-1----:R-:W-:Y:S01]  /*5940*/  VIADD R244, R188, UR60 ;  /* 0x0000003cbcf47c36 */ /* 0x002fe20008000000 */
[----:B------:R-:W-:Y:S02]  /*5950*/  PRMT R252, RZ, 0x7610, R252 ;  /* 0x00007610fffc7816 */ /* 0x000fe400000000fc */
[C---:B------:R-:W-:Y:S02]  /*5960*/  IADD3 RZ, P3, R186.reuse, UR60, RZ ;  /* 0x0000003cbaff7c10 */ /* 0x040fe4000ff7e0ff */
[----:B------:R-:W-:Y:S01]  /*5970*/  IADD3.X R245, R189, UR61, RZ, P4, !PT ;  /* 0x0000003dbdf57c10 */ /* 0x000fe2000a7fe4ff */
[----:B0-----:R-:W-:Y:S01]  /*5980*/  VIADD R246, R186, UR60 ;  /* 0x0000003cbaf67c36 */ /* 0x001fe20008000000 */
[----:B------:R-:W-:-:S02]  /*5990*/  IADD3.X R247, R187, UR61, RZ, P3, !PT ;  /* 0x0000003dbbf77c10 */ /* 0x000fc40009ffe4ff */
[----:B------:R-:W-:Y:S01]  /*59a0*/  IADD3 RZ, P3, R184, UR60, RZ ;  /* 0x0000003cb8ff7c10 */ /* 0x000fe2000ff7e0ff */
[----:B------:R0:W2:Y:S01]  /*59b0*/  @P1 LDG.E.U16 R252, desc[UR6][R244.64] ;  /* 0x00000006f4fc1981 */ /* 0x0000a2000c1e1500 */
[----:B------:R-:W-:Y:S02]  /*59c0*/  IADD3 RZ, P1, R182, UR60, RZ ;  /* 0x0000003cb6ff7c10 */ /* 0x000fe4000ff3e0ff */
[----:B------:R-:W-:Y:S01]  /*59d0*/  PRMT R219, RZ, 0x7610, R219 ;  /* 0x00007610ffdb7816 */ /* 0x000fe200000000db */
[----:B0-----:R-:W-:Y:S01]  /*59e0*/  VIADD R244, R184, UR60 ;  /* 0x0000003cb8f47c36 */ /* 0x001fe20008000000 */
[----:B------:R-:W-:Y:S02]  /*59f0*/  IADD3.X R245, R185, UR61, RZ, P3, !PT ;  /* 0x0000003db9f57c10 */ /* 0x000fe40009ffe4ff */
[----:B------:R-:W-:Y:S02]  /*5a00*/  IADD3 RZ, P3, R180, UR60, RZ ;  /* 0x0000003cb4ff7c10 */ /* 0x000fe4000ff7e0ff */
[----:B------:R-:W-:-:S02]  /*5a10*/  PRMT R218, RZ, 0x7610, R218 ;  /* 0x00007610ffda7816 */ /* 0x000fc400000000da */
[----:B------:R-:W-:Y:S02]  /*5a20*/  PRMT R217, RZ, 0x7610, R217 ;  /* 0x00007610ffd97816 */ /* 0x000fe400000000d9 */
[----:B------:R-:W-:Y:S02]  /*5a30*/  PRMT R216, RZ, 0x7610, R216 ;  /* 0x00007610ffd87816 */ /* 0x000fe400000000d8 */
[----:B------:R-:W-:Y:S02]  /*5a40*/  PRMT R215, RZ, 0x7610, R215 ;  /* 0x00007610ffd77816 */ /* 0x000fe400000000d7 */
[----:B------:R-:W-:Y:S02]  /*5a50*/  PRMT R214, RZ, 0x7610, R214 ;  /* 0x00007610ffd67816 */ /* 0x000fe400000000d6 */
[----:B------:R-:W-:Y:S01]  /*5a60*/  PRMT R213, RZ, 0x7610, R213 ;  /* 0x00007610ffd57816 */ /* 0x000fe200000000d5 */
[----:B---3--:R-:W-:Y:S04]  /*5a70*/  STL [R1+0x490], R206 ;  /* 0x000490ce01007387 */ /* 0x008fe80000100800 */
[----:B----4-:R-:W-:Y:S04]  /*5a80*/  STL [R1+0x494], R207 ;  /* 0x000494cf01007387 */ /* 0x010fe80000100800 */
[----:B------:R-:W-:Y:S04]  /*5a90*/  STL [R1+0x49c], R204 ;  /* 0x00049ccc01007387 */ /* 0x000fe80000100800 */
[----:B------:R-:W-:Y:S04]  /*5aa0*/  STL [R1+0x498], R205 ;  /* 0x000498cd01007387 */ /* 0x000fe80000100800 */
[----:B--2---:R-:W-:Y:S04]  /*5ab0*/  STL [R1+0x54], R234 ;  /* 0x000054ea01007387 */ /* 0x004fe80000100800 */
        /* <DEDUP_REMOVED lines=11> */
[----:B------:R0:W-:Y:S04]  /*5b70*/  STL [R1+0x4d4], R196 ;  /* 0x0004d4c401007387 */ /* 0x0001e80000100800 */
[----:B------:R-:W-:Y:S04]  /*5b80*/  STL [R1+0x4d0], R197 ;  /* 0x0004d0c501007387 */ /* 0x000fe80000100800 */
[----:B------:R-:W-:Y:S01]  /*5b90*/  STL [R1+0x4dc], R194 ;  /* 0x0004dcc201007387 */ /* 0x000fe20000100800 */
[----:B0-----:R-:W-:-:S03]  /*5ba0*/  PRMT R196, RZ, 0x7610, R196 ;  /* 0x00007610ffc47816 */ /* 0x001fc600000000c4 */
[----:B------:R-:W-:Y:S01]  /*5bb0*/  STL [R1+0x4d8], R195 ;  /* 0x0004d8c301007387 */ /* 0x000fe20000100800 */
[----:B------:R-:W-:-:S03]  /*5bc0*/  PRMT R199, RZ, 0x7610, R199 ;  /* 0x00007610ffc77816 */ /* 0x000fc600000000c7 */
[----:B------:R-:W-:Y:S04]  /*5bd0*/  STL [R1+0x4e0], R240 ;  /* 0x0004e0f001007387 */ /* 0x000fe80000100800 */
[----:B------:R-:W-:Y:S04]  /*5be0*/  STL [R1+0x4e8], R192 ;  /* 0x0004e8c001007387 */ /* 0x000fe80000100800 */
[----:B------:R-:W-:Y:S04]  /*5bf0*/  STL [R1+0x4e4], R193 ;  /* 0x0004e4c101007387 */ /* 0x000fe80000100800 */
[----:B------:R-:W-:Y:S04]  /*5c00*/  STL [R1+0x4f0], R190 ;  /* 0x0004f0be01007387 */ /* 0x000fe80000100800 */
[----:B------:R0:W-:Y:S04]  /*5c10*/  STL [R1+0x4ec], R191 ;  /* 0x0004ecbf01007387 */ /* 0x0001e80000100800 */
[----:B------:R1:W2:Y:S04]  /*5c20*/  @P2 LDG.E.U16 R196, desc[UR6][R246.64] ;  /* 0x00000006f6c42981 */ /* 0x0002a8000c1e1500 */
[----:B------:R-:W3:Y:S04]  /*5c30*/  LDL.64 R206, [R1+0x28] ;  /* 0x0000280001ce7983 */ /* 0x000ee80000100a00 */
[----:B------:R4:W2:Y:S01]  /*5c40*/  @P2 LDG.E.U16 R199, desc[UR6][R244.64] ;  /* 0x00000006f4c72981 */ /* 0x0008a2000c1e1500 */
[----:B-1----:R-:W-:Y:S01]  /*5c50*/  VIADD R246, R182, UR60 ;  /* 0x0000003cb6f67c36 */ /* 0x002fe20008000000 */
[----:B------:R-:W-:-:S02]  /*5c60*/  IADD3.X R247, R183, UR61, RZ, P1, !PT ;  /* 0x0000003db7f77c10 */ /* 0x000fc40008ffe4ff */
[----:B0-----:R-:W2:Y:S04]  /*5c70*/  LDL.64 R190, [R1+0x30] ;  /* 0x0000300001be7983 */ /* 0x001ea80000100a00 */
[----:B------:R0:W2:Y:S04]  /*5c80*/  @P2 LDG.E.U16 R219, desc[UR6][R246.64] ;  /* 0x00000006f6db2981 */ /* 0x0000a8000c1e1500 */
[----:B------:R-:W-:Y:S04]  /*5c90*/  STL [R1+0x40], R8 ;  /* 0x0000400801007387 */ /* 0x000fe80000100800 */
[----:B------:R1:W-:Y:S01]  /*5ca0*/  STL [R1+0x44], R9 ;  /* 0x0000440901007387 */ /* 0x0003e20000100800 */
[----:B------:R-:W-:Y:S01]  /*5cb0*/  ISETP.GT.AND P1, PT, R0, 0x1a, PT ;  /* 0x0000001a0000780c */ /* 0x000fe20003f24270 */
[----:B----4-:R-:W-:Y:S01]  /*5cc0*/  VIADD R244, R180, UR60 ;  /* 0x0000003cb4f47c36 */ /* 0x010fe20008000000 */
[----:B------:R-:W-:Y:S01]  /*5cd0*/  IADD3.X R245, R181, UR61, RZ, P3, !PT ;  /* 0x0000003db5f57c10 */ /* 0x000fe20009ffe4ff */
[----:B0-----:R-:W0:Y:S01]  /*5ce0*/  LDC R246, c[0x0][0x238] ;  /* 0x00008e00fff67b82 */ /* 0x001e220000000800 */
[----:B-1----:R-:W4:Y:S01]  /*5cf0*/  LDL.64 R8, [R1+0x38] ;  /* 0x0000380001087983 */ /* 0x002f220000100a00 */
[----:B------:R-:W-:-:S03]  /*5d00*/  IADD3 RZ, P3, R178, UR60, RZ ;  /* 0x0000003cb2ff7c10 */ /* 0x000fc6000ff7e0ff */
[----:B------:R1:W4:Y:S01]  /*5d10*/  @P2 LDG.E.U16 R218, desc[UR6][R244.64] ;  /* 0x00000006f4da2981 */ /* 0x000322000c1e1500 */
[----:B------:R-:W-:Y:S01]  /*5d20*/  IADD3 RZ, P2, R176, UR60, RZ ;  /* 0x0000003cb0ff7c10 */ /* 0x000fe2000ff5e0ff */
[----:B-1----:R-:W-:Y:S01]  /*5d30*/  VIADD R244, R178, UR60 ;  /* 0x0000003cb2f47c36 */ /* 0x002fe20008000000 */
[----:B------:R-:W-:-:S05]  /*5d40*/  IADD3.X R245, R179, UR61, RZ, P3, !PT ;  /* 0x0000003db3f57c10 */ /* 0x000fca0009ffe4ff */
[----:B------:R1:W4:Y:S02]  /*5d50*/  @P1 LDG.E.U16 R217, desc[UR6][R244.64] ;  /* 0x00000006f4d91981 */ /* 0x000324000c1e1500 */
[----:B-1----:R-:W-:Y:S01]  /*5d60*/  VIADD R244, R176, UR60 ;  /* 0x0000003cb0f47c36 */ /* 0x002fe20008000000 */
[----:B------:R-:W-:Y:S02]  /*5d70*/  IADD3.X R245, R177, UR61, RZ, P2, !PT ;  /* 0x0000003db1f57c10 */ /* 0x000fe400097fe4ff */
[----:B------:R-:W-:-:S03]  /*5d80*/  IADD3 RZ, P2, R174, UR60, RZ ;  /* 0x0000003caeff7c10 */ /* 0x000fc6000ff5e0ff */
[----:B------:R1:W4:Y:S02]  /*5d90*/  @P1 LDG.E.U16 R216, desc[UR6][R244.64] ;  /* 0x00000006f4d81981 */ /* 0x000324000c1e1500 */
[----:B-1----:R-:W-:Y:S01]  /*5da0*/  VIADD R244, R174, UR60 ;  /* 0x0000003caef47c36 */ /* 0x002fe20008000000 */
[----:B------:R-:W-:Y:S02]  /*5db0*/  IADD3.X R245, R175, UR61, RZ, P2, !PT ;  /* 0x0000003daff57c10 */ /* 0x000fe400097fe4ff */
[----:B------:R-:W-:-:S03]  /*5dc0*/  IADD3 RZ, P2, R172, UR60, RZ ;  /* 0x0000003cacff7c10 */ /* 0x000fc6000ff5e0ff */
[----:B------:R1:W4:Y:S01]  /*5dd0*/  @P1 LDG.E.U16 R215, desc[UR6][R244.64] ;  /* 0x00000006f4d71981 */ /* 0x000322000c1e1500 */
[----:B------:R-:W-:Y:S01]  /*5de0*/  PRMT R193, RZ, 0x7610, R193 ;  /* 0x00007610ffc17816 */ /* 0x000fe200000000c1 */
[----:B-1----:R-:W-:Y:S01]  /*5df0*/  VIADD R244, R172, UR60 ;  /* 0x0000003cacf47c36 */ /* 0x002fe20008000000 */
[----:B------:R-:W-:Y:S02]  /*5e00*/  IADD3.X R245, R173, UR61, RZ, P2, !PT ;  /* 0x0000003dadf57c10 */ /* 0x000fe400097fe4ff */
[----:B------:R-:W-:-:S03]  /*5e10*/  ISETP.GT.AND P2, PT, R0, 0x1b, PT ;  /* 0x0000001b0000780c */ /* 0x000fc60003f44270 */
[----:B------:R1:W4:Y:S01]  /*5e20*/  @P1 LDG.E.U16 R214, desc[UR6][R244.64] ;  /* 0x00000006f4d61981 */ /* 0x000322000c1e1500 */
[C---:B------:R-:W-:Y:S02]  /*5e30*/  IADD3 RZ, P1, R170.reuse, UR60, RZ ;  /* 0x0000003caaff7c10 */ /* 0x040fe4000ff3e0ff */
[----:B------:R-:W-:Y:S01]  /*5e40*/  PRMT R240, RZ, 0x7610, R240 ;  /* 0x00007610fff07816 */ /* 0x000fe200000000f0 */
[----:B-1----:R-:W-:Y:S01]  /*5e50*/  VIADD R244, R170, UR60 ;  /* 0x0000003caaf47c36 */ /* 0x002fe20008000000 */
[----:B------:R-:W-:Y:S02]  /*5e60*/  IADD3.X R245, R171, UR61, RZ, P1, !PT ;  /* 0x0000003dabf57c10 */ /* 0x000fe40008ffe4ff */
[----:B------:R-:W-:-:S03]  /*5e70*/  IADD3 RZ, P1, R168, UR60, RZ ;  /* 0x0000003ca8ff7c10 */ /* 0x000fc6000ff3e0ff */
[----:B------:R1:W4:Y:S01]  /*5e80*/  @P2 LDG.E.U16 R193, desc[UR6][R244.64] ;  /* 0x00000006f4c12981 */ /* 0x000322000c1e1500 */
[----:B------:R-:W-:Y:S01]  /*5e90*/  PRMT R194, RZ, 0x7610, R194 ;  /* 0x00007610ffc27816 */ /* 0x000fe200000000c2 */
[----:B-1----:R-:W-:Y:S01]  /*5ea0*/  VIADD R244, R168, UR60 ;  /* 0x0000003ca8f47c36 */ /* 0x002fe20008000000 */
[----:B------:R-:W-:Y:S02]  /*5eb0*/  IADD3.X R245, R169, UR61, RZ, P1, !PT ;  /* 0x0000003da9f57c10 */ /* 0x000fe40008ffe4ff */
[----:B------:R-:W-:-:S03]  /*5ec0*/  IADD3 RZ, P1, R166, UR60, RZ ;  /* 0x0000003ca6ff7c10 */ /* 0x000fc6000ff3e0ff */
[----:B------:R1:W4:Y:S02]  /*5ed0*/  @P2 LDG.E.U16 R240, desc[UR6][R244.64] ;  /* 0x00000006f4f02981 */ /* 0x000324000c1e1500 */
[----:B-1----:R-:W-:Y:S01]  /*5ee0*/  VIADD R244, R166, UR60 ;  /* 0x0000003ca6f47c36 */ /* 0x002fe20008000000 */
[----:B------:R-:W-:Y:S02]  /*5ef0*/  IADD3.X R245, R167, UR61, RZ, P1, !PT ;  /* 0x0000003da7f57c10 */ /* 0x000fe40008ffe4ff */
[----:B------:R-:W-:-:S03]  /*5f00*/  IADD3 RZ, P1, R164, UR60, RZ ;  /* 0x0000003ca4ff7c10 */ /* 0x000fc6000ff3e0ff */
[----:B------:R1:W4:Y:S02]  /*5f10*/  @P2 LDG.E.U16 R194, desc[UR6][R244.64] ;  /* 0x00000006f4c22981 */ /* 0x000324000c1e1500 */
[----:B-1----:R-:W-:Y:S01]  /*5f20*/  VIADD R244, R164, UR60 ;  /* 0x0000003ca4f47c36 */ /* 0x002fe20008000000 */
[----:B------:R-:W-:-:S05]  /*5f30*/  IADD3.X R245, R165, UR61, RZ, P1, !PT ;  /* 0x0000003da5f57c10 */ /* 0x000fca0008ffe4ff */
[----:B------:R1:W4:Y:S01]  /*5f40*/  @P2 LDG.E.U16 R213, desc[UR6][R244.64] ;  /* 0x00000006f4d52981 */ /* 0x000322000c1e1500 */
[----:B------:R-:W-:Y:S02]  /*5f50*/  ISETP.GT.AND P2, PT, R0, 0x1c, PT ;  /* 0x0000001c0000780c */ /* 0x000fe40003f44270 */
[C---:B------:R-:W-:Y:S02]  /*5f60*/  IADD3 RZ, P1, R162.reuse, UR60, RZ ;  /* 0x0000003ca2ff7c10 */ /* 0x040fe4000ff3e0ff */
[----:B------:R-:W-:Y:S01]  /*5f70*/  PRMT R203, RZ, 0x7610, R203 ;  /* 0x00007610ffcb7816 */ /* 0x000fe200000000cb */
[----:B-1----:R-:W-:Y:S01]  /*5f80*/  VIADD R244, R162, UR60 ;  /* 0x0000003ca2f47c36 */ /* 0x002fe20008000000 */
[----:B------:R-:W-:Y:S02]  /*5f90*/  IADD3.X R245, R163, UR61, RZ, P1, !PT ;  /* 0x0000003da3f57c10 */ /* 0x000fe40008ffe4ff */
[----:B------:R-:W-:Y:S02]  /*5fa0*/  IADD3 RZ, P1, R160, UR60, RZ ;  /* 0x0000003ca0ff7c10 */ /* 0x000fe4000ff3e0ff */
[----:B------:R-:W-:-:S03]  /*5fb0*/  PRMT R202, RZ, 0x7610, R202 ;  /* 0x00007610ffca7816 */ /* 0x000fc600000000ca */
[----:B------:R1:W4:Y:S01]  /*5fc0*/  @P2 LDG.E.U16 R203, desc[UR6][R244.64] ;  /* 0x00000006f4cb2981 */ /* 0x000322000c1e1500 */
        /* <DEDUP_REMOVED lines=54> */
[----:B------:R0:W4:Y:S04]  /*6330*/  @P2 LDG.E.U16 R212, desc[UR6][R244.64] ;  /* 0x00000006f4d42981 */ /* 0x000128000c1e1500 */
[----:B------:R-:W-:Y:S01]  /*6340*/  STL [R1+0x4f8], R188 ;  /* 0x0004f8bc01007387 */ /* 0x000fe20000100800 */
[----:B0-----:R-:W-:-:S03]  /*6350*/  IMAD.WIDE R244, R246, 0x2, R6 ;  /* 0x00000002f6f47825 */ /* 0x001fc600078e0206 */
[----:B------:R0:W-:Y:S01]  /*6360*/  STL [R1+0x4f4], R189 ;  /* 0x0004f4bd01007387 */ /* 0x0001e20000100800 */
[----:B------:R-:W-:-:S04]  /*6370*/  IADD3 R244, P1, R244, UR60, RZ ;  /* 0x0000003cf4f47c10 */ /* 0x000fc8000ff3e0ff */
[----:B------:R-:W-:Y:S02]  /*6380*/  IADD3.X R245, R245, UR61, RZ, P1, !PT ;  /* 0x0000003df5f57c10 */ /* 0x000fe40008ffe4ff */
[----:B0-----:R-:W-:-:S06]  /*6390*/  PRMT R189, RZ, 0x7610, R189 ;  /* 0x00007610ffbd7816 */ /* 0x001fcc00000000bd */
[----:B------:R0:W4:Y:S01]  /*63a0*/  @P0 LDG.E.U16 R189, desc[UR6][R244.64] ;  /* 0x00000006f4bd0981 */ /* 0x000122000c1e1500 */
[----:B------:R-:W-:Y:S01]  /*63b0*/  PRMT R201, RZ, 0x7610, R201 ;  /* 0x00007610ffc97816 */ /* 0x000fe200000000c9 */
[----:B0-----:R-:W-:-:S03]  /*63c0*/  IMAD.WIDE R244, R246, 0x2, R4 ;  /* 0x00000002f6f47825 */ /* 0x001fc600078e0204 */
[----:B------:R-:W-:-:S04]  /*63d0*/  IADD3 R244, P1, R244, UR60, RZ ;  /* 0x0000003cf4f47c10 */ /* 0x000fc8000ff3e0ff */
[----:B------:R-:W-:-:S05]  /*63e0*/  IADD3.X R245, R245, UR61, RZ, P1, !PT ;  /* 0x0000003df5f57c10 */ /* 0x000fca0008ffe4ff */
[----:B------:R0:W4:Y:S01]  /*63f0*/  @P0 LDG.E.U16 R201, desc[UR6][R244.64] ;  /* 0x00000006f4c90981 */ /* 0x000122000c1e1500 */
[----:B------:R-:W-:Y:S01]  /*6400*/  PRMT R220, RZ, 0x7610, R220 ;  /* 0x00007610ffdc7816 */ /* 0x000fe200000000dc */
[----:B0-----:R-:W-:-:S03]  /*6410*/  IMAD.WIDE R244, R246, 0x2, R2 ;  /* 0x00000002f6f47825 */ /* 0x001fc600078e0202 */
[----:B------:R-:W-:-:S04]  /*6420*/  IADD3 R244, P1, R244, UR60, RZ ;  /* 0x0000003cf4f47c10 */ /* 0x000fc8000ff3e0ff */
[----:B------:R-:W-:Y:S02]  /*6430*/  IADD3.X R245, R245, UR61, RZ, P1, !PT ;  /* 0x0000003df5f57c10 */ /* 0x000fe40008ffe4ff */
[----:B------:R-:W-:Y:S01]  /*6440*/  ISETP.GT.AND P1, PT, R0, 0x1f, PT ;  /* 0x0000001f0000780c */ /* 0x000fe20003f24270 */
[----:B------:R0:W-:Y:S04]  /*6450*/  STL [R1+0x500], R186 ;  /* 0x000500ba01007387 */ /* 0x0001e80000100800 */
[----:B------:R1:W4:Y:S01]  /*6460*/  @P0 LDG.E.U16 R220, desc[UR6][R244.64] ;  /* 0x00000006f4dc0981 */ /* 0x000322000c1e1500 */
[C---:B------:R-:W-:Y:S02]  /*6470*/  IADD3 RZ, P0, R10.reuse, UR60, RZ ;  /* 0x0000003c0aff7c10 */ /* 0x040fe4000ff1e0ff */
[----:B------:R-:W-:Y:S01]  /*6480*/  PRMT R241, RZ, 0x7610, R241 ;  /* 0x00007610fff17816 */ /* 0x000fe200000000f1 */
[----:B------:R-:W-:Y:S04]  /*6490*/  STL [R1+0x4fc], R187 ;  /* 0x0004fcbb01007387 */ /* 0x000fe80000100800 */
[----:B------:R-:W-:Y:S01]  /*64a0*/  STL [R1+0x48], R230 ;  /* 0x000048e601007387 */ /* 0x000fe20000100800 */
[----:B-1----:R-:W-:Y:S01]  /*64b0*/  VIADD R244, R10, UR60 ;  /* 0x0000003c0af47c36 */ /* 0x002fe20008000000 */
[----:B------:R-:W-:-:S02]  /*64c0*/  IADD3.X R245, R11, UR61, RZ, P0, !PT ;  /* 0x0000003d0bf57c10 */ /* 0x000fc400087fe4ff */
[----:B------:R-:W-:Y:S01]  /*64d0*/  STL [R1+0x504], R252 ;  /* 0x000504fc01007387 */ /* 0x000fe20000100800 */
[----:B---3--:R-:W-:-:S03]  /*64e0*/  IADD3 RZ, P0, R206, UR60, RZ ;  /* 0x0000003cceff7c10 */ /* 0x008fc6000ff1e0ff */
[----:B--2---:R-:W-:Y:S01]  /*64f0*/  STL [R1+0x508], R196 ;  /* 0x000508c401007387 */ /* 0x004fe20000100800 */
[----:B------:R-:W-:-:S03]  /*6500*/  PRMT R243, RZ, 0x7610, R243 ;  /* 0x00007610fff37816 */ /* 0x000fc600000000f3 */
[----:B------:R-:W-:Y:S04]  /*6510*/  STL [R1+0x510], R184 ;  /* 0x000510b801007387 */ /* 0x000fe80000100800 */
[----:B------:R1:W-:Y:S04]  /*6520*/  STL [R1+0x50c], R185 ;  /* 0x00050cb901007387 */ /* 0x0003e80000100800 */
[----:B------:R-:W-:Y:S04]  /*6530*/  STL [R1+0x518], R182 ;  /* 0x000518b601007387 */ /* 0x000fe80000100800 */
[----:B------:R2:W-:Y:S04]  /*6540*/  STL [R1+0x514], R183 ;  /* 0x000514b701007387 */ /* 0x0005e80000100800 */
[----:B------:R3:W4:Y:S04]  /*6550*/  @P1 LDG.E.U16 R241, desc[UR6][R244.64] ;  /* 0x00000006f4f11981 */ /* 0x000728000c1e1500 */
[----:B------:R-:W-:Y:S04]  /*6560*/  STL [R1+0x51c], R199 ;  /* 0x00051cc701007387 */ /* 0x000fe80000100800 */
[----:B------:R-:W-:Y:S01]  /*6570*/  STL [R1+0x520], R219 ;  /* 0x000520db01007387 */ /* 0x000fe20000100800 */
[----:B---3--:R-:W-:Y:S01]  /*6580*/  VIADD R244, R206, UR60 ;  /* 0x0000003ccef47c36 */ /* 0x008fe20008000000 */
[----:B------:R-:W-:-:S02]  /*6590*/  IADD3.X R245, R207, UR61, RZ, P0, !PT ;  /* 0x0000003dcff57c10 */ /* 0x000fc400087fe4ff */
[----:B------:R-:W-:Y:S01]  /*65a0*/  STL [R1+0x528], R180 ;  /* 0x000528b401007387 */ /* 0x000fe20000100800 */
[----:B------:R-:W-:-:S03]  /*65b0*/  IADD3 RZ, P0, R190, UR60, RZ ;  /* 0x0000003cbeff7c10 */ /* 0x000fc6000ff1e0ff */
[----:B------:R3:W-:Y:S01]  /*65c0*/  STL [R1+0x524], R181 ;  /* 0x000524b501007387 */ /* 0x0007e20000100800 */
[----:B------:R-:W-:-:S03]  /*65d0*/  PRMT R242, RZ, 0x7610, R242 ;  /* 0x00007610fff27816 */ /* 0x000fc600000000f2 */
[----:B------:R3:W-:Y:S04]  /*65e0*/  STL.64 [R1+0x530], R178 ;  /* 0x000530b201007387 */ /* 0x0007e80000100a00 */
[----:B0-----:R-:W3:Y:S04]  /*65f0*/  LDL.LU R186, [R1+0x4] ;  /* 0x0000040001ba7983 */ /* 0x001ee80000300800 */
[----:B------:R0:W3:Y:S04]  /*6600*/  @P1 LDG.E.U16 R243, desc[UR6][R244.64] ;  /* 0x00000006f4f31981 */ /* 0x0000e8000c1e1500 */
[----:B-1----:R-:W3:Y:S04]  /*6610*/  LDL.LU R185, [R1+0x10] ;  /* 0x0000100001b97983 */ /* 0x002ee80000300800 */
[----:B------:R-:W3:Y:S01]  /*6620*/  LDL.LU R184, [R1+0x14] ;  /* 0x0000140001b87983 */ /* 0x000ee20000300800 */
[----:B0-----:R-:W-:Y:S01]  /*6630*/  VIADD R244, R190, UR60 ;  /* 0x0000003cbef47c36 */ /* 0x001fe20008000000 */
[----:B------:R-:W-:-:S02]  /*6640*/  IADD3.X R245, R191, UR61, RZ, P0, !PT ;  /* 0x0000003dbff57c10 */ /* 0x000fc400087fe4ff */
[----:B--2---:R-:W2:Y:S01]  /*6650*/  LDL.LU R183, [R1+0x18] ;  /* 0x0000180001b77983 */ /* 0x004ea20000300800 */
[----:B----4-:R-:W-:-:S03]  /*6660*/  IADD3 RZ, P0, R8, UR60, RZ ;  /* 0x0000003c08ff7c10 */ /* 0x010fc6000ff1e0ff */
[----:B------:R-:W4:Y:S04]  /*6670*/  LDL.LU R182, [R1+0x1c] ;  /* 0x00001c0001b67983 */ /* 0x000f280000300800 */
[----:B---3--:R-:W3:Y:S04]  /*6680*/  LDL.LU R181, [R1+0x20] ;  /* 0x0000200001b57983 */ /* 0x008ee80000300800 */
[----:B------:R0:W3:Y:S04]  /*6690*/  @P1 LDG.E.U16 R242, desc[UR6][R244.64] ;  /* 0x00000006f4f21981 */ /* 0x0000e8000c1e1500 */
[----:B------:R-:W3:Y:S04]  /*66a0*/  LDL.LU R180, [R1+0x24] ;  /* 0x0000240001b47983 */ /* 0x000ee80000300800 */
[----:B------:R-:W3:Y:S01]  /*66b0*/  LDL.LU R206, [R1] ;  /* 0x0000000001ce7983 */ /* 0x000ee20000300800 */
[----:B0-----:R-:W-:Y:S01]  /*66c0*/  IADD3.X R245, R9, UR61, RZ, P0, !PT ;  /* 0x0000003d09f57c10 */ /* 0x001fe200087fe4ff */
[----:B------:R-:W-:-:S02]  /*66d0*/  VIADD R244, R8, UR60 ;  /* 0x0000003c08f47c36 */ /* 0x000fc40008000000 */
[----:B------:R-:W3:Y:S04]  /*66e0*/  LDL.LU R9, [R1+0x3b8] ;  /* 0x0003b80001097983 */ /* 0x000ee80000300800 */
[----:B------:R-:W3:Y:S04]  /*66f0*/  LDL.LU R8, [R1+0x3bc] ;  /* 0x0003bc0001087983 */ /* 0x000ee80000300800 */
[----:B------:R-:W3:Y:S04]  /*6700*/  LDL.LU R248, [R1+0x8] ;  /* 0x0000080001f87983 */ /* 0x000ee80000300800 */
[----:B------:R-:W3:Y:S04]  /*6710*/  LDL.LU R179, [R1+0x3c0] ;  /* 0x0003c00001b37983 */ /* 0x000ee80000300800 */
[----:B------:R-:W3:Y:S01]  /*6720*/  LDL.LU R178, [R1+0x3c4] ;  /* 0x0003c40001b27983 */ /* 0x000ee20000300800 */
[----:B------:R-:W0:Y:S01]  /*6730*/  S2R R246, SR_TID.X ;  /* 0x0000000000f67919 */ /* 0x000e220000002100 */
[----:B------:R-:W-:-:S02]  /*6740*/  IMAD.MOV.U32 R237, RZ, RZ, R250 ;  /* 0x000000ffffed7224 */ /* 0x000fc400078e00fa */
[----:B------:R-:W3:Y:S04]  /*6750*/  LDL.LU R249, [R1+0xc] ;  /* 0x00000c0001f97983 */ /* 0x000ee80000300800 */
[----:B------:R-:W3:Y:S04]  /*6760*/  LDL.LU R190, [R1+0x3c8] ;  /* 0x0003c80001be7983 */ /* 0x000ee80000300800 */
[----:B------:R-:W3:Y:S01]  /*6770*/  LDL.LU R188, [R1+0x3cc] ;  /* 0x0003cc0001bc7983 */ /* 0x000ee20000300800 */
[C---:B0-----:R-:W-:Y:S01]  /*6780*/  IMAD.SHL.U32 R250, R246.reuse, 0x2, RZ ;  /* 0x00000002f6fa7824 */ /* 0x041fe200078e00ff */
[----:B------:R-:W-:-:S02]  /*6790*/  LOP3.LUT R251, R246, 0x1f, RZ, 0xc0, !PT ;  /* 0x0000001ff6fb7812 */ /* 0x000fc400078ec0ff */
[----:B------:R-:W-:Y:S02]  /*67a0*/  LOP3.LUT R246, R246, 0x40, RZ, 0xc0, !PT ;  /* 0x00000040f6f67812 */ /* 0x000fe400078ec0ff */
[----:B------:R-:W-:-:S05]  /*67b0*/  LOP3.LUT R250, R250, 0x7e, RZ, 0xc0, !PT ;  /* 0x0000007efafa7812 */ /* 0x000fca00078ec0ff */
[----:B------:R-:W-:Y:S01]  /*67c0*/  IMAD R250, R246, 0x40, R250 ;  /* 0x00000040f6fa7824 */ /* 0x000fe200078e02fa */
[----:B------:R-:W0:Y:S01]  /*67d0*/  S2R R195, SR_TID.X ;  /* 0x0000000000c37919 */ /* 0x000e220000002100 */
[----:B------:R-:W-:Y:S02]  /*67e0*/  IMAD.MOV.U32 R235, RZ, RZ, R185 ;  /* 0x000000ffffeb7224 */ /* 0x000fe400078e00b9 */
[----:B------:R-:W-:Y:S02]  /*67f0*/  IMAD.MOV.U32 R234, RZ, RZ, R184 ;  /* 0x000000ffffea7224 */ /* 0x000fe400078e00b8 */
[----:B--2---:R-:W-:Y:S02]  /*6800*/  IMAD.MOV.U32 R233, RZ, RZ, R183 ;  /* 0x000000ffffe97224 */ /* 0x004fe400078e00b7 */
[----:B----4-:R-:W-:Y:S02]  /*6810*/  IMAD.MOV.U32 R232, RZ, RZ, R182 ;  /* 0x000000ffffe87224 */ /* 0x010fe400078e00b6 */
[----:B---3--:R-:W-:-:S02]  /*6820*/  IMAD.MOV.U32 R231, RZ, RZ, R181 ;  /* 0x000000ffffe77224 */ /* 0x008fc400078e00b5 */
[----:B------:R-:W-:Y:S02]  /*6830*/  IMAD.MOV.U32 R230, RZ, RZ, R180 ;  /* 0x000000ffffe67224 */ /* 0x000fe400078e00b4 */
[----:B------:R-:W-:Y:S02]  /*6840*/  IMAD.MOV.U32 R247, RZ, RZ, R179 ;  /* 0x000000fffff77224 */ /* 0x000fe400078e00b3 */
[----:B------:R-:W2:Y:S01]  /*6850*/  LDL.LU R179, [R1+0x3d0] ;  /* 0x0003d00001b37983 */ /* 0x000ea20000300800 */
[----:B------:R-:W-:-:S03]  /*6860*/  IMAD.MOV.U32 R246, RZ, RZ, R178 ;  /* 0x000000fffff67224 */ /* 0x000fc600078e00b2 */
[----:B------:R-:W3:Y:S04]  /*6870*/  LDL.LU R178, [R1+0x3d4] ;  /* 0x0003d40001b27983 */ /* 0x000ee80000300800 */
[----:B------:R-:W4:Y:S04]  /*6880*/  LDL.LU R180, [R1+0x3a0] ;  /* 0x0003a00001b47983 */ /* 0x000f280000300800 */
        /* <DEDUP_REMOVED lines=8> */
[----:B------:R-:W4:Y:S01]  /*6910*/  LDL.LU R252, [R1+0x48] ;  /* 0x0000480001fc7983 */ /* 0x000f220000300800 */
[----:B------:R-:W-:-:S06]  /*6920*/  PRMT R221, RZ, 0x7610, R221 ;  /* 0x00007610ffdd7816 */ /* 0x000fcc00000000dd */
[----:B------:R0:W4:Y:S01]  /*6930*/  @P1 LDG.E.U16 R221, desc[UR6][R244.64] ;  /* 0x00000006f4dd1981 */ /* 0x000122000c1e1500 */
[----:B------:R-:W-:Y:S01]  /*6940*/  BAR.SYNC.DEFER_BLOCKING 0x0 ;  /* 0x0000000000007b1d */ /* 0x000fe20000010000 */
[----:B0-----:R-:W-:-:S04]  /*6950*/  LOP3.LUT R244, R195, 0x1f, RZ, 0xc0, !PT ;  /* 0x0000001fc3f47812 */ /* 0x001fc800078ec0ff */
[----:B------:R-:W-:Y:S01]  /*6960*/  ISETP.GE.AND P0, PT, R244, R0, PT ;  /* 0x00000000f400720c */ /* 0x000fe20003f06270 */
[----:B------:R-:W-:Y:S02]  /*6970*/  IMAD R251, R251, UR12, RZ ;  /* 0x0000000cfbfb7c24 */ /* 0x000fe4000f8e02ff */
[----:B------:R-:W-:Y:S01]  /*6980*/  IMAD.MOV.U32 R236, RZ, RZ, R186 ;  /* 0x000000ffffec7224 */ /* 0x000fe200078e00ba */
[----:B------:R-:W-:Y:S01]  /*6990*/  PRMT R222, RZ, 0x7610, R222 ;  /* 0x00007610ffde7816 */ /* 0x000fe200000000de */
[----:B------:R-:W4:Y:S02]  /*69a0*/  LDL.LU R186, [R1+0x44] ;  /* 0x0000440001ba7983 */ /* 0x000f240000300800 */
[----:B------:R-:W-:Y:S01]  /*69b0*/  IMAD.WIDE R244, R251, 0x2, R236 ;  /* 0x00000002fbf47825 */ /* 0x000fe200078e02ec */
[----:B------:R-:W-:Y:S01]  /*69c0*/  PRMT R226, RZ, 0x7610, R226 ;  /* 0x00007610ffe27816 */ /* 0x000fe200000000e2 */
[----:B------:R-:W4:Y:S01]  /*69d0*/  LDL.LU R187, [R1+0x40] ;  /* 0x0000400001bb7983 */ /* 0x000f220000300800 */
[----:B------:R-:W-:-:S02]  /*69e0*/  PRMT R223, RZ, 0x7610, R223 ;  /* 0x00007610ffdf7816 */ /* 0x000fc400000000df */
[----:B------:R-:W-:Y:S01]  /*69f0*/  PRMT R227, RZ, 0x7610, R227 ;  /* 0x00007610ffe37816 */ /* 0x000fe200000000e3 */
[----:B------:R-:W4:Y:S04]  /*6a00*/  LDL.LU R208, [R1+0x31c] ;  /* 0x00031c0001d07983 */ /* 0x000f280000300800 */
[----:B------:R0:W4:Y:S02]  /*6a10*/  @!P0 LDG.E.U16 R222, desc[UR6][R244.64] ;  /* 0x00000006f4de8981 */ /* 0x000124000c1e1500 */
[----:B0-----:R-:W-:-:S05]  /*6a20*/  IMAD.WIDE R244, R251, 0x2, R234 ;  /* 0x00000002fbf47825 */ /* 0x001fca00078e02ea */
[----:B------:R0:W4:Y:S02]  /*6a30*/  @!P0 LDG.E.U16 R226, desc[UR6][R244.64] ;  /* 0x00000006f4e28981 */ /* 0x000124000c1e1500 */
[----:B0-----:R-:W-:-:S05]  /*6a40*/  IMAD.WIDE R244, R251, 0x2, R232 ;  /* 0x00000002fbf47825 */ /* 0x001fca00078e02e8 */
[----:B------:R0:W4:Y:S01]  /*6a50*/  @!P0 LDG.E.U16 R223, desc[UR6][R244.64] ;  /* 0x00000006f4df8981 */ /* 0x000122000c1e1500 */
[----:B------:R-:W-:Y:S01]  /*6a60*/  PRMT R224, RZ, 0x7610, R224 ;  /* 0x00007610ffe07816 */ /* 0x000fe200000000e0 */
[----:B0-----:R-:W-:-:S05]  /*6a70*/  IMAD.WIDE R244, R251, 0x2, R230 ;  /* 0x00000002fbf47825 */ /* 0x001fca00078e02e6 */
[----:B------:R0:W4:Y:S01]  /*6a80*/  @!P0 LDG.E.U16 R227, desc[UR6][R244.64] ;  /* 0x00000006f4e38981 */ /* 0x000122000c1e1500 */
[----:B------:R-:W-:Y:S01]  /*6a90*/  PRMT R228, RZ, 0x7610, R228 ;  /* 0x00007610ffe47816 */ /* 0x000fe200000000e4 */
[----:B0-----:R-:W-:-:S05]  /*6aa0*/  IMAD.WIDE R244, R251, 0x2, R8 ;  /* 0x00000002fbf47825 */ /* 0x001fca00078e0208 */
[----:B------:R0:W4:Y:S01]  /*6ab0*/  @!P0 LDG.E.U16 R224, desc[UR6][R244.64] ;  /* 0x00000006f4e08981 */ /* 0x000122000c1e1500 */
[----:B------:R-:W-:Y:S01]  /*6ac0*/  PRMT R225, RZ, 0x7610, R225 ;  /* 0x00007610ffe17816 */ /* 0x000fe200000000e1 */
[----:B0-----:R-:W-:Y:S02]  /*6ad0*/  IMAD.WIDE R244, R251, 0x2, R246 ;  /* 0x00000002fbf47825 */ /* 0x001fe400078e02f6 */
[----:B------:R-:W-:Y:S04]  /*6ae0*/  STS.U16 [R250+UR4+0x2000], R248 ;  /* 0x002000f8fa007988 */ /* 0x000fe80008000404 */
[----:B------:R0:W4:Y:S04]  /*6af0*/  @!P0 LDG.E.U16 R228, desc[UR6][R244.64] ;  /* 0x00000006f4e48981 */ /* 0x000128000c1e1500 */
[----:B------:R1:W-:Y:S01]  /*6b00*/  STS.U16 [R250+UR4+0x4000], R249 ;  /* 0x004000f9fa007988 */ /* 0x0003e20008000404 */
[----:B0-----:R-:W-:-:S02]  /*6b10*/  IMAD.MOV.U32 R244, RZ, RZ, R188 ;  /* 0x000000fffff47224 */ /* 0x001fc400078e00bc */
[----:B------:R-:W-:Y:S01]  /*6b20*/  IMAD.MOV.U32 R245, RZ, RZ, R190 ;  /* 0x000000fffff57224 */ /* 0x000fe200078e00be */
[----:B------:R-:W4:Y:S01]  /*6b30*/  LDL.LU R188, [R1+0x324] ;  /* 0x0003240001bc7983 */ /* 0x000f220000300800 */
[----:B-1----:R-:W-:-:S03]  /*6b40*/  IMAD.WIDE R248, R251, 0x2, R244 ;  /* 0x00000002fbf87825 */ /* 0x002fc600078e02f4 */
[----:B------:R-:W4:Y:S04]  /*6b50*/  LDL.LU R191, [R1+0x320] ;  /* 0x0003200001bf7983 */ /* 0x000f280000300800 */
[----:B------:R2:W4:Y:S01]  /*6b60*/  @!P0 LDG.E.U16 R225, desc[UR6][R248.64] ;  /* 0x00000006f8e18981 */ /* 0x000522000c1e1500 */
[----:B------:R-:W-:-:S03]  /*6b70*/  PRMT R229, RZ, 0x7610, R229 ;  /* 0x00007610ffe57816 */ /* 0x000fc600000000e5 */
[----:B------:R-:W4:Y:S04]  /*6b80*/  LDL.LU R190, [R1+0x314] ;  /* 0x0003140001be7983 */ /* 0x000f280000300800 */
[----:B------:R-:W4:Y:S04]  /*6b90*/  LDL.LU R192, [R1+0x94] ;  /* 0x0000940001c07983 */ /* 0x000f280000300800 */
[----:B------:R-:W4:Y:S04]  /*6ba0*/  LDL.LU R197, [R1+0x9c] ;  /* 0x00009c0001c57983 */ /* 0x000f280000300800 */
[----:B------:R0:W-:Y:S04]  /*6bb0*/  STS.U16 [R250+UR4], R206 ;  /* 0x000000cefa007988 */ /* 0x0001e80008000404 */
[----:B------:R-:W4:Y:S04]  /*6bc0*/  LDL.LU R207, [R1+0x98] ;  /* 0x0000980001cf7983 */ /* 0x000f280000300800 */
[----:B0-----:R-:W4:Y:S01]  /*6bd0*/  LDL.LU R206, [R1+0x8c] ;  /* 0x00008c0001ce7983 */ /* 0x001f220000300800 */
[----:B--2---:R-:W-:-:S02]  /*6be0*/  IMAD.MOV.U32 R249, RZ, RZ, R179 ;  /* 0x000000fffff97224 */ /* 0x004fc400078e00b3 */
[----:B---3--:R-:W-:-:S04]  /*6bf0*/  IMAD.MOV.U32 R248, RZ, RZ, R178 ;  /* 0x000000fffff87224 */ /* 0x008fc800078e00b2 */
[----:B------:R-:W-:Y:S01]  /*6c00*/  IMAD.WIDE R178, R251, 0x2, R248 ;  /* 0x00000002fbb27825 */ /* 0x000fe200078e02f8 */
[----:B----4-:R0:W-:Y:S04]  /*6c10*/  STS.U16 [R250+UR4+0x6000], R180 ;  /* 0x006000b4fa007988 */ /* 0x0101e80008000404 */
[----:B------:R-:W2:Y:S04]  /*6c20*/  LDL.LU R251, [R1+0x398] ;  /* 0x0003980001fb7983 */ /* 0x000ea80000300800 */
[----:B------:R-:W3:Y:S04]  /*6c30*/  @!P0 LDG.E.U16 R229, desc[UR6][R178.64] ;  /* 0x00000006b2e58981 */ /* 0x000ee8000c1e1500 */
[----:B------:R1:W-:Y:S04]  /*6c40*/  STS.U16 [R250+UR4+0x400], R181 ;  /* 0x000400b5fa007988 */ /* 0x0003e80008000404 */
[----:B------:R4:W-:Y:S04]  /*6c50*/  STS.U16 [R250+UR4+0x2400], R219 ;  /* 0x002400dbfa007988 */ /* 0x0009e80008000404 */
[----:B------:R1:W5:Y:S04]  /*6c60*/  LDL.LU.64 R178, [R1+0x530] ;  /* 0x0005300001b27983 */ /* 0x0003680000300a00 */
[----:B0-----:R0:W5:Y:S04]  /*6c70*/  LDL.LU R180, [R1+0x528] ;  /* 0x0005280001b47983 */ /* 0x0011680000300800 */
[----:B-1----:R0:W5:Y:S04]  /*6c80*/  LDL.LU R181, [R1+0x524] ;  /* 0x0005240001b57983 */ /* 0x0021680000300800 */
[----:B----4-:R-:W4:Y:S04]  /*6c90*/  LDL.LU R219, [R1+0x520] ;  /* 0x0005200001db7983 */ /* 0x010f280000300800 */
[----:B------:R1:W-:Y:S04]  /*6ca0*/  STS.U16 [R250+UR4+0x4400], R199 ;  /* 0x004400c7fa007988 */ /* 0x0003e80008000404 */
[----:B------:R0:W-:Y:S04]  /*6cb0*/  STS.U16 [R250+UR4+0x6400], R182 ;  /* 0x006400b6fa007988 */ /* 0x0001e80008000404 */
[----:B------:R0:W-:Y:S04]  /*6cc0*/  STS.U16 [R250+UR4+0x800], R183 ;  /* 0x000800b7fa007988 */ /* 0x0001e80008000404 */
[----:B-1----:R-:W3:Y:S04]  /*6cd0*/  LDL.LU R199, [R1+0x51c] ;  /* 0x00051c0001c77983 */ /* 0x002ee80000300800 */
[----:B0-----:R1:W5:Y:S04]  /*6ce0*/  LDL.LU R182, [R1+0x518] ;  /* 0x0005180001b67983 */ /* 0x0013680000300800 */
[----:B------:R1:W5:Y:S04]  /*6cf0*/  LDL.LU R183, [R1+0x514] ;  /* 0x0005140001b77983 */ /* 0x0003680000300800 */
[----:B------:R0:W-:Y:S04]  /*6d00*/  STS.U16 [R250+UR4+0x2800], R184 ;  /* 0x002800b8fa007988 */ /* 0x0001e80008000404 */
[----:B------:R1:W-:Y:S04]  /*6d10*/  STS.U16 [R250+UR4+0x4800], R185 ;  /* 0x004800b9fa007988 */ /* 0x0003e80008000404 */
[----:B------:R1:W-:Y:S04]  /*6d20*/  STS.U16 [R250+UR4+0x6800], R196 ;  /* 0x006800c4fa007988 */ /* 0x0003e80008000404 */
[----:B0-----:R0:W5:Y:S04]  /*6d30*/  LDL.LU R184, [R1+0x510] ;  /* 0x0005100001b87983 */ /* 0x0011680000300800 */
[----:B-1----:R0:W5:Y:S04]  /*6d40*/  LDL.LU R185, [R1+0x50c] ;  /* 0x00050c0001b97983 */ /* 0x0021680000300800 */
[----:B------:R-:W3:Y:S04]  /*6d50*/  LDL.LU R196, [R1+0x508] ;  /* 0x0005080001c47983 */ /* 0x000ee80000300800 */
[----:B------:R1:W-:Y:S04]  /*6d60*/  STS.U16 [R250+UR4+0xc00], R252 ;  /* 0x000c00fcfa007988 */ /* 0x0003e80008000404 */
[----:B-1----:R-:W2:Y:S04]  /*6d70*/  LDL.LU R252, [R1+0x504] ;  /* 0x0005040001fc7983 */ /* 0x002ea80000300800 */
[----:B------:R1:W-:Y:S04]  /*6d80*/  STS.U16 [R250+UR4+0x2c00], R186 ;  /* 0x002c00bafa007988 */ /* 0x0003e80008000404 */
[----:B------:R0:W-:Y:S04]  /*6d90*/  STS.U16 [R250+UR4+0x4c00], R187 ;  /* 0x004c00bbfa007988 */ /* 0x0001e80008000404 */
[----:B-1----:R1:W5:Y:S04]  /*6da0*/  LDL.LU R186, [R1+0x500] ;  /* 0x0005000001ba7983 */ /* 0x0023680000300800 */
[----:B0-----:R1:W5:Y:S04]  /*6db0*/  LDL.LU R187, [R1+0x4fc] ;  /* 0x0004fc0001bb7983 */ /* 0x0013680000300800 */
[----:B--2---:R0:W-:Y:S02]  /*6dc0*/  STS.U16 [R250+UR4+0x6c00], R252 ;  /* 0x006c00fcfa007988 */ /* 0x0041e40008000404 */
[----:B0-----:R-:W-:-:S05]  /*6dd0*/  LOP3.LUT R252, R250, 0x10, RZ, 0x3c, !PT ;  /* 0x00000010fafc7812 */ /* 0x001fca00078e3cff */
[----:B------:R0:W-:Y:S04]  /*6de0*/  STS.U16 [R252+UR4+0x4080], R201 ;  /* 0x004080c9fc007988 */ /* 0x0001e80008000404 */
[----:B------:R2:W-:Y:S04]  /*6df0*/  STS.U16 [R252+UR4+0x6080], R220 ;  /* 0x006080dcfc007988 */ /* 0x0005e80008000404 */
[----:B------:R1:W-:Y:S04]  /*6e00*/  STS.U16 [R252+UR4+0x480], R208 ;  /* 0x000480d0fc007988 */ /* 0x0003e80008000404 */
[----:B0-----:R-:W3:Y:S04]  /*6e10*/  LDL.LU R201, [R1+0x390] ;  /* 0x0003900001c97983 */ /* 0x001ee80000300800 */
[----:B--2---:R-:W2:Y:S04]  /*6e20*/  LDL.LU R220, [R1+0x394] ;  /* 0x0003940001dc7983 */ /* 0x004ea80000300800 */
[----:B-1----:R-:W2:Y:S04]  /*6e30*/  LDL.LU R208, [R1+0x39c] ;  /* 0x00039c0001d07983 */ /* 0x002ea80000300800 */
[----:B------:R0:W-:Y:S04]  /*6e40*/  STS.U16 [R252+UR4+0x2480], R188 ;  /* 0x002480bcfc007988 */ /* 0x0001e80008000404 */
[----:B------:R1:W-:Y:S04]  /*6e50*/  STS.U16 [R252+UR4+0x2080], R189 ;  /* 0x002080bdfc007988 */ /* 0x0003e80008000404 */
[----:B------:R4:W-:Y:S04]  /*6e60*/  STS.U16 [R252+UR4+0x6480], R190 ;  /* 0x006480befc007988 */ /* 0x0009e80008000404 */
[----:B0-----:R-:W2:Y:S04]  /*6e70*/  LDL.LU R188, [R1+0x38c] ;  /* 0x00038c0001bc7983 */ /* 0x001ea80000300800 */
[----:B-1----:R-:W2:Y:S04]  /*6e80*/  LDL.LU R189, [R1+0x30c] ;  /* 0x00030c0001bd7983 */ /* 0x002ea80000300800 */
[----:B------:R0:W-:Y:S04]  /*6e90*/  STS.U16 [R252+UR4+0x4480], R191 ;  /* 0x004480bffc007988 */ /* 0x0001e80008000404 */
[----:B----4-:R-:W4:Y:S04]  /*6ea0*/  LDL.LU R190, [R1+0x310] ;  /* 0x0003100001be7983 */ /* 0x010f280000300800 */
[----:B------:R1:W-:Y:S04]  /*6eb0*/  STS.U16 [R252+UR4+0x880], R192 ;  /* 0x000880c0fc007988 */ /* 0x0003e80008000404 */
[----:B0-----:R-:W4:Y:S04]  /*6ec0*/  LDL.LU R191, [R1+0x318] ;  /* 0x0003180001bf7983 */ /* 0x001f280000300800 */
[----:B------:R0:W-:Y:S04]  /*6ed0*/  STS.U16 [R252+UR4+0x4880], R207 ;  /* 0x004880cffc007988 */ /* 0x0001e80008000404 */
[----:B-1----:R-:W4:Y:S04]  /*6ee0*/  LDL.LU R192, [R1+0x308] ;  /* 0x0003080001c07983 */ /* 0x002f280000300800 */
[----:B------:R1:W-:Y:S04]  /*6ef0*/  STS.U16 [R252+UR4+0x6880], R206 ;  /* 0x006880cefc007988 */ /* 0x0003e80008000404 */
[----:B0-----:R-:W4:Y:S04]  /*6f00*/  LDL.LU R207, [R1+0x90] ;  /* 0x0000900001cf7983 */ /* 0x001f280000300800 */
[----:B------:R0:W-:Y:S04]  /*6f10*/  STS.U16 [R252+UR4+0x6c80], R218 ;  /* 0x006c80dafc007988 */ /* 0x0001e80008000404 */
[----:B-1----:R-:W4:Y:S04]  /*6f20*/  LDL.LU R206, [R1+0x88] ;  /* 0x0000880001ce7983 */ /* 0x002f280000300800 */
[----:B------:R1:W-:Y:S04]  /*6f30*/  STS.U16 [R252+UR4+0x4c80], R219 ;  /* 0x004c80dbfc007988 */ /* 0x0003e80008000404 */
[----:B0-----:R-:W4:Y:S04]  /*6f40*/  LDL.LU R218, [R1+0x84] ;  /* 0x0000840001da7983 */ /* 0x001f280000300800 */
[----:B-1----:R-:W4:Y:S04]  /*6f50*/  LDL.LU R219, [R1+0x80] ;  /* 0x0000800001db7983 */ /* 0x002f280000300800 */
[----:B------:R0:W-:Y:S01]  /*6f60*/  STS.U16 [R252+UR4+0x80], R251 ;  /* 0x000080fbfc007988 */ /* 0x0001e20008000404 */
[----:B------:R-:W-:-:S03]  /*6f70*/  LOP3.LUT R250, R195, 0x40, RZ, 0xc0, !PT ;  /* 0x00000040c3fa7812 */ /* 0x000fc600078ec0ff */
[----:B------:R-:W-:Y:S01]  /*6f80*/  STS.U16 [R252+UR4+0x2880], R197 ;  /* 0x002880c5fc007988 */ /* 0x000fe20008000404 */
[----:B0-----:R-:W-:-:S03]  /*6f90*/  IMAD.SHL.U32 R251, R195, 0x2, RZ ;  /* 0x00000002c3fb7824 */ /* 0x001fc600078e00ff */
[----:B---3--:R-:W-:Y:S04]  /*6fa0*/  STS.U16 [R252+UR4+0xc80], R196 ;  /* 0x000c80c4fc007988 */ /* 0x008fe80008000404 */
[----:B------:R0:W-:Y:S01]  /*6fb0*/  STS.U16 [R252+UR4+0x2c80], R199 ;  /* 0x002c80c7fc007988 */ /* 0x0001e20008000404 */
[----:B------:R-:W-:-:S05]  /*6fc0*/  LOP3.LUT R251, R251, 0x7e, RZ, 0xc0, !PT ;  /* 0x0000007efbfb7812 */ /* 0x000fca00078ec0ff */
[----:B------:R-:W-:Y:S01]  /*6fd0*/  IMAD R250, R250, 0x40, R251 ;  /* 0x00000040fafa7824 */ /* 0x000fe200078e02fb */
[----:B0-----:R-:W-:Y:S02]  /*6fe0*/  SHF.R.S32.HI R252, RZ, 0x6, R195 ;  /* 0x00000006fffc7819 */ /* 0x001fe400000114c3 */
[----:B------:R-:W3:Y:S02]  /*6ff0*/  LDL.LU R195, [R1+0x37c] ;  /* 0x00037c0001c37983 */ /* 0x000ee40000300800 */
[----:B------:R-:W-:Y:S02]  /*7000*/  SGXT R252, R252, 0x1 ;  /* 0x00000001fcfc781a */ /* 0x000fe40000000200 */
[----:B------:R-:W3:Y:S02]  /*7010*/  LDL.LU R197, [R1+0x384] ;  /* 0x0003840001c57983 */ /* 0x000ee40000300800 */
[----:B------:R-:W-:Y:S02]  /*7020*/  LOP3.LUT R251, R251, 0x90, R252, 0x78, !PT ;  /* 0x00000090fbfb7812 */ /* 0x000fe400078e78fc */
[C---:B------:R-:W-:Y:S01]  /*7030*/  LOP3.LUT R252, R250.reuse, 0x20, RZ, 0x3c, !PT ;  /* 0x00000020fafc7812 */ /* 0x040fe200078e3cff */
[----:B------:R-:W3:Y:S04]  /*7040*/  LDL.LU R196, [R1+0x380] ;  /* 0x0003800001c47983 */ /* 0x000ee80000300800 */
[----:B------:R-:W3:Y:S04]  /*7050*/  LDL.LU R199, [R1+0x378] ;  /* 0x0003780001c77983 */ /* 0x000ee80000300800 */
[----:B------:R-:W-:Y:S04]  /*7060*/  STS.U16 [R252+UR4+0xd00], R217 ;  /* 0x000d00d9fc007988 */ /* 0x000fe80008000404 */
[----:B------:R-:W-:Y:S04]  /*7070*/  STS.U16 [R252+UR4+0x2d00], R216 ;  /* 0x002d00d8fc007988 */ /* 0x000fe80008000404 */
[----:B------:R-:W-:Y:S04]  /*7080*/  STS.U16 [R252+UR4+0x4d00], R215 ;  /* 0x004d00d7fc007988 */ /* 0x000fe80008000404 */
[----:B------:R-:W-:Y:S04]  /*7090*/  STS.U16 [R252+UR4+0x6d00], R214 ;  /* 0x006d00d6fc007988 */ /* 0x000fe80008000404 */
[----:B------:R0:W-:Y:S04]  /*70a0*/  STS.U16 [R252+UR4+0x100], R201 ;  /* 0x000100c9fc007988 */ /* 0x0001e80008000404 */
[----:B--2---:R1:W-:Y:S04]  /*70b0*/  STS.U16 [R252+UR4+0x2100], R220 ;  /* 0x002100dcfc007988 */ /* 0x0043e80008000404 */
[----:B------:R2:W-:Y:S04]  /*70c0*/  STS.U16 [R252+UR4+0x4100], R208 ;  /* 0x004100d0fc007988 */ /* 0x0005e80008000404 */
[----:B0-----:R-:W3:Y:S04]  /*70d0*/  LDL.LU R201, [R1+0x2fc] ;  /* 0x0002fc0001c97983 */ /* 0x001ee80000300800 */
[----:B-1----:R-:W3:Y:S04]  /*70e0*/  LDL.LU R220, [R1+0x304] ;  /* 0x0003040001dc7983 */ /* 0x002ee80000300800 */
[----:B--2---:R-:W2:Y:S04]  /*70f0*/  LDL.LU R208, [R1+0x300] ;  /* 0x0003000001d07983 */ /* 0x004ea80000300800 */
[----:B------:R0:W-:Y:S04]  /*7100*/  STS.U16 [R252+UR4+0x6100], R188 ;  /* 0x006100bcfc007988 */ /* 0x0001e80008000404 */
[----:B------:R1:W-:Y:S04]  /*7110*/  STS.U16 [R252+UR4+0x500], R189 ;  /* 0x000500bdfc007988 */ /* 0x0003e80008000404 */
[----:B0-----:R0:W5:Y:S04]  /*7120*/  LDL.LU R188, [R1+0x4f8] ;  /* 0x0004f80001bc7983 */ /* 0x0011680000300800 */
[----:B-1----:R0:W5:Y:S04]  /*7130*/  LDL.LU R189, [R1+0x4f4] ;  /* 0x0004f40001bd7983 */ /* 0x0021680000300800 */
[----:B----4-:R1:W-:Y:S04]  /*7140*/  STS.U16 [R252+UR4+0x2500], R190 ;  /* 0x002500befc007988 */ /* 0x0103e80008000404 */
[----:B------:R4:W-:Y:S04]  /*7150*/  STS.U16 [R252+UR4+0x4500], R191 ;  /* 0x004500bffc007988 */ /* 0x0009e80008000404 */
[----:B-1----:R0:W5:Y:S04]  /*7160*/  LDL.LU R190, [R1+0x4f0] ;  /* 0x0004f00001be7983 */ /* 0x0021680000300800 */
[----:B------:R1:W-:Y:S04]  /*7170*/  STS.U16 [R252+UR4+0x6500], R192 ;  /* 0x006500c0fc007988 */ /* 0x0003e80008000404 */
[----:B----4-:R-:W4:Y:S04]  /*7180*/  LDL.LU R191, [R1+0x2f8] ;  /* 0x0002f80001bf7983 */ /* 0x010f280000300800 */
[----:B------:R0:W-:Y:S04]  /*7190*/  STS.U16 [R252+UR4+0x900], R207 ;  /* 0x000900cffc007988 */ /* 0x0001e80008000404 */
[----:B-1----:R-:W4:Y:S04]  /*71a0*/  LDL.LU R192, [R1+0x7c] ;  /* 0x00007c0001c07983 */ /* 0x002f280000300800 */
[----:B------:R1:W-:Y:S04]  /*71b0*/  STS.U16 [R252+UR4+0x2900], R206 ;  /* 0x002900cefc007988 */ /* 0x0003e80008000404 */
[----:B0-----:R-:W4:Y:S04]  /*71c0*/  LDL.LU R207, [R1+0x74] ;  /* 0x0000740001cf7983 */ /* 0x001f280000300800 */
[----:B------:R-:W-:Y:S04]  /*71d0*/  STS.U16 [R252+UR4+0x4900], R218 ;  /* 0x004900dafc007988 */ /* 0x000fe80008000404 */
[----:B-1----:R-:W4:Y:S04]  /*71e0*/  LDL.LU R206, [R1+0x70] ;  /* 0x0000700001ce7983 */ /* 0x002f280000300800 */
[----:B------:R0:W-:Y:S04]  /*71f0*/  STS.U16 [R252+UR4+0x6900], R219 ;  /* 0x006900dbfc007988 */ /* 0x0001e80008000404 */
[----:B0-----:R-:W4:Y:S04]  /*7200*/  LDL.LU R252, [R1+0x78] ;  /* 0x0000780001fc7983 */ /* 0x001f280000300800 */
[----:B------:R-:W4:Y:S01]  /*7210*/  LDL.LU R219, [R1+0x36c] ;  /* 0x00036c0001db7983 */ /* 0x000f220000300800 */
[----:B------:R-:W-:-:S03]  /*7220*/  LOP3.LUT R218, R250, 0x30, RZ, 0x3c, !PT ;  /* 0x00000030fada7812 */ /* 0x000fc600078e3cff */
[----:B------:R-:W4:Y:S04]  /*7230*/  LDL.LU R215, [R1+0x370] ;  /* 0x0003700001d77983 */ /* 0x000f280000300800 */
[----:B------:R-:W4:Y:S04]  /*7240*/  LDL.LU R214, [R1+0x374] ;  /* 0x0003740001d67983 */ /* 0x000f280000300800 */
[----:B------:R-:W4:Y:S04]  /*7250*/  LDL.LU R217, [R1+0x368] ;  /* 0x0003680001d97983 */ /* 0x000f280000300800 */
[----:B---3--:R0:W-:Y:S04]  /*7260*/  STS.U16 [R218+UR4+0x180], R195 ;  /* 0x000180c3da007988 */ /* 0x0081e80008000404 */
[----:B------:R-:W3:Y:S04]  /*7270*/  LDL.LU R216, [R1+0x2ec] ;  /* 0x0002ec0001d87983 */ /* 0x000ee80000300800 */
[----:B------:R-:W-:Y:S04]  /*7280*/  STS.U16 [R218+UR4+0x2180], R197 ;  /* 0x002180c5da007988 */ /* 0x000fe80008000404 */
[----:B------:R1:W-:Y:S04]  /*7290*/  STS.U16 [R218+UR4+0x4180], R196 ;  /* 0x004180c4da007988 */ /* 0x0003e80008000404 */
[----:B0-----:R-:W3:Y:S04]  /*72a0*/  LDL.LU R195, [R1+0x2f0] ;  /* 0x0002f00001c37983 */ /* 0x001ee80000300800 */
[----:B------:R0:W-:Y:S04]  /*72b0*/  STS.U16 [R218+UR4+0x6180], R199 ;  /* 0x006180c7da007988 */ /* 0x0001e80008000404 */
[----:B-1----:R-:W3:Y:S04]  /*72c0*/  LDL.LU R196, [R1+0x2f4] ;  /* 0x0002f40001c47983 */ /* 0x002ee80000300800 */
[----:B------:R-:W3:Y:S04]  /*72d0*/  LDL.LU R197, [R1+0x2e8] ;  /* 0x0002e80001c57983 */ /* 0x000ee80000300800 */
[----:B0-----:R-:W3:Y:S04]  /*72e0*/  LDL.LU R199, [R1+0x6c] ;  /* 0x00006c0001c77983 */ /* 0x001ee80000300800 */
[----:B------:R0:W-:Y:S04]  /*72f0*/  STS.U16 [R218+UR4+0x580], R201 ;  /* 0x000580c9da007988 */ /* 0x0001e80008000404 */
[----:B------:R1:W-:Y:S04]  /*7300*/  STS.U16 [R218+UR4+0x2580], R220 ;  /* 0x002580dcda007988 */ /* 0x0003e80008000404 */
[----:B--2---:R2:W-:Y:S04]  /*7310*/  STS.U16 [R218+UR4+0x4580], R208 ;  /* 0x004580d0da007988 */ /* 0x0045e80008000404 */
[----:B0-----:R-:W3:Y:S04]  /*7320*/  LDL.LU R201, [R1+0x68] ;  /* 0x0000680001c97983 */ /* 0x001ee80000300800 */
[----:B-1----:R-:W3:Y:S04]  /*7330*/  LDL.LU R220, [R1+0x64] ;  /* 0x0000640001dc7983 */ /* 0x002ee80000300800 */
[----:B--2---:R-:W2:Y:S04]  /*7340*/  LDL.LU R208, [R1+0x60] ;  /* 0x0000600001d07983 */ /* 0x004ea80000300800 */
[----:B----4-:R0:W-:Y:S04]  /*7350*/  STS.U16 [R218+UR4+0x6580], R191 ;  /* 0x006580bfda007988 */ /* 0x0101e80008000404 */
[----:B------:R1:W-:Y:S04]  /*7360*/  STS.U16 [R218+UR4+0x980], R192 ;  /* 0x000980c0da007988 */ /* 0x0003e80008000404 */
[----:B0-----:R4:W5:Y:S04]  /*7370*/  LDL.LU R191, [R1+0x4ec] ;  /* 0x0004ec0001bf7983 */ /* 0x0019680000300800 */
[----:B-1----:R4:W5:Y:S04]  /*7380*/  LDL.LU R192, [R1+0x4e8] ;  /* 0x0004e80001c07983 */ /* 0x0029680000300800 */
[----:B------:R0:W-:Y:S04]  /*7390*/  STS.U16 [R218+UR4+0x2980], R252 ;  /* 0x002980fcda007988 */ /* 0x0001e80008000404 */
[----:B------:R1:W-:Y:S04]  /*73a0*/  STS.U16 [R218+UR4+0x4980], R207 ;  /* 0x004980cfda007988 */ /* 0x0003e80008000404 */
[----:B------:R4:W-:Y:S01]  /*73b0*/  STS.U16 [R218+UR4+0x6980], R206 ;  /* 0x006980ceda007988 */ /* 0x0009e20008000404 */
[----:B0-----:R-:W-:-:S03]  /*73c0*/  LOP3.LUT R252, R250, 0x40, RZ, 0x3c, !PT ;  /* 0x00000040fafc7812 */ /* 0x001fc600078e3cff */
[----:B------:R0:W-:Y:S04]  /*73d0*/  STS.U16 [R218+UR4+0xd80], R193 ;  /* 0x000d80c1da007988 */ /* 0x0001e80008000404 */
[----:B-1----:R-:W2:Y:S04]  /*73e0*/  LDL.LU R207, [R1+0x35c] ;  /* 0x00035c0001cf7983 */ /* 0x002ea80000300800 */
[----:B----4-:R-:W4:Y:S04]  /*73f0*/  LDL.LU R206, [R1+0x364] ;  /* 0x0003640001ce7983 */ /* 0x010f280000300800 */
[----:B0-----:R1:W5:Y:S04]  /*7400*/  LDL.LU R193, [R1+0x4e4] ;  /* 0x0004e40001c17983 */ /* 0x0013680000300800 */
[----:B------:R0:W-:Y:S04]  /*7410*/  STS.U16 [R218+UR4+0x2d80], R240 ;  /* 0x002d80f0da007988 */ /* 0x0001e80008000404 */
[----:B------:R1:W-:Y:S04]  /*7420*/  STS.U16 [R218+UR4+0x4d80], R194 ;  /* 0x004d80c2da007988 */ /* 0x0003e80008000404 */
[----:B------:R1:W-:Y:S04]  /*7430*/  STS.U16 [R218+UR4+0x6d80], R213 ;  /* 0x006d80d5da007988 */ /* 0x0003e80008000404 */
[----:B0-----:R-:W4:Y:S04]  /*7440*/  LDL.LU R240, [R1+0x4e0] ;  /* 0x0004e00001f07983 */ /* 0x001f280000300800 */
[----:B-1----:R1:W5:Y:S04]  /*7450*/  LDL.LU R194, [R1+0x4dc] ;  /* 0x0004dc0001c27983 */ /* 0x0023680000300800 */
[----:B------:R0:W-:Y:S04]  /*7460*/  STS.U16 [R252+UR4+0x200], R219 ;  /* 0x000200dbfc007988 */ /* 0x0001e80008000404 */
[----:B------:R-:W4:Y:S04]  /*7470*/  LDL.LU R218, [R1+0x360] ;  /* 0x0003600001da7983 */ /* 0x000f280000300800 */
[----:B0-----:R-:W4:Y:S04]  /*7480*/  LDL.LU R219, [R1+0x354] ;  /* 0x0003540001db7983 */ /* 0x001f280000300800 */
[----:B------:R0:W-:Y:S04]  /*7490*/  STS.U16 [R252+UR4+0x2200], R215 ;  /* 0x002200d7fc007988 */ /* 0x0001e80008000404 */
[----:B------:R-:W4:Y:S04]  /*74a0*/  LDL.LU R213, [R1+0x2dc] ;  /* 0x0002dc0001d57983 */ /* 0x000f280000300800 */
[----:B------:R1:W-:Y:S04]  /*74b0*/  STS.U16 [R252+UR4+0x4200], R214 ;  /* 0x004200d6fc007988 */ /* 0x0003e80008000404 */
[----:B0-----:R-:W4:Y:S04]  /*74c0*/  LDL.LU R215, [R1+0x2e4] ;  /* 0x0002e40001d77983 */ /* 0x001f280000300800 */
[----:B------:R0:W-:Y:S04]  /*74d0*/  STS.U16 [R252+UR4+0x6200], R217 ;  /* 0x006200d9fc007988 */ /* 0x0001e80008000404 */
[----:B-1----:R-:W4:Y:S04]  /*74e0*/  LDL.LU R214, [R1+0x2e0] ;  /* 0x0002e00001d67983 */ /* 0x002f280000300800 */
[----:B---3--:R1:W-:Y:S04]  /*74f0*/  STS.U16 [R252+UR4+0x600], R216 ;  /* 0x000600d8fc007988 */ /* 0x0083e80008000404 */
[----:B0-----:R-:W3:Y:S04]  /*7500*/  LDL.LU R217, [R1+0x2d4] ;  /* 0x0002d40001d97983 */ /* 0x001ee80000300800 */
[----:B------:R0:W-:Y:S04]  /*7510*/  STS.U16 [R252+UR4+0x2600], R195 ;  /* 0x002600c3fc007988 */ /* 0x0001e80008000404 */
[----:B-1----:R-:W3:Y:S04]  /*7520*/  LDL.LU R216, [R1+0x5c] ;  /* 0x00005c0001d87983 */ /* 0x002ee80000300800 */
[----:B------:R1:W-:Y:S04]  /*7530*/  STS.U16 [R252+UR4+0x4600], R196 ;  /* 0x004600c4fc007988 */ /* 0x0003e80008000404 */
[----:B0-----:R0:W5:Y:S04]  /*7540*/  LDL.LU R195, [R1+0x4d8] ;  /* 0x0004d80001c37983 */ /* 0x0011680000300800 */
[----:B------:R0:W-:Y:S04]  /*7550*/  STS.U16 [R252+UR4+0x6600], R197 ;  /* 0x006600c5fc007988 */ /* 0x0001e80008000404 */
[----:B-1----:R1:W5:Y:S04]  /*7560*/  LDL.LU R196, [R1+0x4d4] ;  /* 0x0004d40001c47983 */ /* 0x0023680000300800 */
[----:B------:R1:W-:Y:S04]  /*7570*/  STS.U16 [R252+UR4+0xa00], R199 ;  /* 0x000a00c7fc007988 */ /* 0x0003e80008000404 */
[----:B0-----:R0:W5:Y:S04]  /*7580*/  LDL.LU R197, [R1+0x4d0] ;  /* 0x0004d00001c57983 */ /* 0x0011680000300800 */
[----:B------:R-:W-:Y:S04]  /*7590*/  STS.U16 [R252+UR4+0xe00], R203 ;  /* 0x000e00cbfc007988 */ /* 0x000fe80008000404 */
[----:B------:R-:W-:Y:S01]  /*75a0*/  STS.U16 [R252+UR4+0x2e00], R202 ;  /* 0x002e00cafc007988 */ /* 0x000fe20008000404 */
[----:B-1----:R-:W-:-:S03]  /*75b0*/  LOP3.LUT R199, R250, 0x50, RZ, 0x3c, !PT ;  /* 0x00000050fac77812 */ /* 0x002fc600078e3cff */
[----:B------:R-:W-:Y:S04]  /*75c0*/  STS.U16 [R252+UR4+0x4e00], R205 ;  /* 0x004e00cdfc007988 */ /* 0x000fe80008000404 */
[----:B------:R-:W-:Y:S04]  /*75d0*/  STS.U16 [R252+UR4+0x6e00], R204 ;  /* 0x006e00ccfc007988 */ /* 0x000fe80008000404 */
[----:B------:R-:W-:Y:S04]  /*75e0*/  STS.U16 [R252+UR4+0x2a00], R201 ;  /* 0x002a00c9fc007988 */ /* 0x000fe80008000404 */
[----:B------:R-:W-:Y:S04]  /*75f0*/  STS.U16 [R252+UR4+0x4a00], R220 ;  /* 0x004a00dcfc007988 */ /* 0x000fe80008000404 */
[----:B--2---:R1:W-:Y:S04]  /*7600*/  STS.U16 [R252+UR4+0x6a00], R208 ;  /* 0x006a00d0fc007988 */ /* 0x0043e80008000404 */
[----:B-1----:R-:W2:Y:S04]  /*7610*/  LDL.LU R252, [R1+0x54] ;  /* 0x0000540001fc7983 */ /* 0x002ea80000300800 */
[----:B------:R-:W2:Y:S04]  /*7620*/  LDL.LU R201, [R1+0x34c] ;  /* 0x00034c0001c97983 */ /* 0x000ea80000300800 */
[----:B------:R-:W2:Y:S04]  /*7630*/  LDL.LU R220, [R1+0x350] ;  /* 0x0003500001dc7983 */ /* 0x000ea80000300800 */
[----:B------:R-:W2:Y:S04]  /*7640*/  LDL.LU R208, [R1+0x358] ;  /* 0x0003580001d07983 */ /* 0x000ea80000300800 */
[----:B------:R-:W2:Y:S04]  /*7650*/  LDL.LU R202, [R1+0x348] ;  /* 0x0003480001ca7983 */ /* 0x000ea80000300800 */
[----:B------:R-:W2:Y:S04]  /*7660*/  LDL.LU R203, [R1+0x2cc] ;  /* 0x0002cc0001cb7983 */ /* 0x000ea80000300800 */
[----:B------:R-:W2:Y:S04]  /*7670*/  LDL.LU R204, [R1+0x2d0] ;  /* 0x0002d00001cc7983 */ /* 0x000ea80000300800 */
[----:B------:R-:W2:Y:S04]  /*7680*/  LDL.LU R205, [R1+0x2d8] ;  /* 0x0002d80001cd7983 */ /* 0x000ea80000300800 */
[----:B------:R1:W-:Y:S04]  /*7690*/  STS.U16 [R199+UR4+0x280], R207 ;  /* 0x000280cfc7007988 */ /* 0x0003e80008000404 */
[----:B----4-:R4:W-:Y:S04]  /*76a0*/  STS.U16 [R199+UR4+0x2280], R206 ;  /* 0x002280cec7007988 */ /* 0x0109e80008000404 */
[----:B-1----:R-:W2:Y:S04]  /*76b0*/  LDL.LU R207, [R1+0x2c8] ;  /* 0x0002c80001cf7983 */ /* 0x002ea80000300800 */
[----:B----4-:R-:W4:Y:S04]  /*76c0*/  LDL.LU R206, [R1+0x58] ;  /* 0x0000580001ce7983 */ /* 0x010f280000300800 */
[----:B------:R1:W-:Y:S04]  /*76d0*/  STS.U16 [R199+UR4+0x4280], R218 ;  /* 0x004280dac7007988 */ /* 0x0003e80008000404 */
[----:B------:R0:W-:Y:S04]  /*76e0*/  STS.U16 [R199+UR4+0x6280], R219 ;  /* 0x006280dbc7007988 */ /* 0x0001e80008000404 */
[----:B-1----:R-:W2:Y:S04]  /*76f0*/  LDL.LU R218, [R1+0x4cc] ;  /* 0x0004cc0001da7983 */ /* 0x002ea80000300800 */
[----:B0-----:R-:W4:Y:S04]  /*7700*/  LDL.LU R219, [R1+0x4c8] ;  /* 0x0004c80001db7983 */ /* 0x001f280000300800 */
[----:B------:R0:W-:Y:S04]  /*7710*/  STS.U16 [R199+UR4+0x680], R213 ;  /* 0x000680d5c7007988 */ /* 0x0001e80008000404 */
[----:B------:R-:W-:Y:S04]  /*7720*/  STS.U16 [R199+UR4+0x2680], R215 ;  /* 0x002680d7c7007988 */ /* 0x000fe80008000404 */
[----:B------:R1:W-:Y:S04]  /*7730*/  STS.U16 [R199+UR4+0x4680], R214 ;  /* 0x004680d6c7007988 */ /* 0x0003e80008000404 */
[----:B0-----:R-:W2:Y:S04]  /*7740*/  LDL.LU R213, [R1+0x33c] ;  /* 0x00033c0001d57983 */ /* 0x001ea80000300800 */
[----:B---3--:R-:W-:Y:S04]  /*7750*/  STS.U16 [R199+UR4+0x6680], R217 ;  /* 0x006680d9c7007988 */ /* 0x008fe80008000404 */
[----:B-1----:R-:W3:Y:S04]  /*7760*/  LDL.LU R214, [R1+0x344] ;  /* 0x0003440001d67983 */ /* 0x002ee80000300800 */
[----:B------:R0:W-:Y:S04]  /*7770*/  STS.U16 [R199+UR4+0xa80], R216 ;  /* 0x000a80d8c7007988 */ /* 0x0001e80008000404 */
[----:B------:R-:W3:Y:S04]  /*7780*/  LDL.LU R215, [R1+0x340] ;  /* 0x0003400001d77983 */ /* 0x000ee80000300800 */
[----:B0-----:R-:W3:Y:S04]  /*7790*/  LDL.LU R216, [R1+0x338] ;  /* 0x0003380001d87983 */ /* 0x001ee80000300800 */
[----:B------:R-:W3:Y:S04]  /*77a0*/  LDL.LU R217, [R1+0x2bc] ;  /* 0x0002bc0001d97983 */ /* 0x000ee80000300800 */
[----:B----4-:R-:W-:Y:S04]  /*77b0*/  STS.U16 [R199+UR4+0x2a80], R219 ;  /* 0x002a80dbc7007988 */ /* 0x010fe80008000404 */
[----:B--2---:R0:W-:Y:S04]  /*77c0*/  STS.U16 [R199+UR4+0x4a80], R218 ;  /* 0x004a80dac7007988 */ /* 0x0041e80008000404 */
[----:B------:R1:W-:Y:S04]  /*77d0*/  STS.U16 [R199+UR4+0x6a80], R252 ;  /* 0x006a80fcc7007988 */ /* 0x0003e80008000404 */
[----:B------:R2:W-:Y:S04]  /*77e0*/  STS.U16 [R199+UR4+0xe80], R239 ;  /* 0x000e80efc7007988 */ /* 0x0005e80008000404 */
[----:B0-----:R-:W4:Y:S01]  /*77f0*/  LDL.LU R218, [R1+0x2c4] ;  /* 0x0002c40001da7983 */ /* 0x001f220000300800 */
[----:B-1----:R-:W-:-:S03]  /*7800*/  LOP3.LUT R252, R250, 0x60, RZ, 0x3c, !PT ;  /* 0x00000060fafc7812 */ /* 0x002fc600078e3cff */
[----:B------:R-:W4:Y:S04]  /*7810*/  LDL.LU R219, [R1+0x2c0] ;  /* 0x0002c00001db7983 */ /* 0x000f280000300800 */
[----:B--2---:R-:W2:Y:S04]  /*7820*/  LDL.LU R239, [R1+0x4c4] ;  /* 0x0004c40001ef7983 */ /* 0x004ea80000300800 */
[----:B------:R0:W-:Y:S04]  /*7830*/  STS.U16 [R199+UR4+0x2e80], R238 ;  /* 0x002e80eec7007988 */ /* 0x0001e80008000404 */
[----:B------:R1:W-:Y:S04]  /*7840*/  STS.U16 [R199+UR4+0x4e80], R198 ;  /* 0x004e80c6c7007988 */ /* 0x0003e80008000404 */
[----:B------:R3:W-:Y:S04]  /*7850*/  STS.U16 [R199+UR4+0x6e80], R200 ;  /* 0x006e80c8c7007988 */ /* 0x0007e80008000404 */
[----:B0-----:R-:W2:Y:S04]  /*7860*/  LDL.LU R238, [R1+0x4c0] ;  /* 0x0004c00001ee7983 */ /* 0x001ea80000300800 */
[----:B-1----:R1:W5:Y:S04]  /*7870*/  LDL.LU R198, [R1+0x4bc] ;  /* 0x0004bc0001c67983 */ /* 0x0023680000300800 */
[----:B---3--:R1:W5:Y:S04]  /*7880*/  LDL.LU R199, [R1+0x4b8] ;  /* 0x0004b80001c77983 */ /* 0x0083680000300800 */
[----:B------:R1:W5:Y:S04]  /*7890*/  LDL.LU R200, [R1+0x4b4] ;  /* 0x0004b40001c87983 */ /* 0x0003680000300800 */
[----:B------:R0:W-:Y:S04]  /*78a0*/  STS.U16 [R252+UR4+0x300], R201 ;  /* 0x000300c9fc007988 */ /* 0x0001e80008000404 */
[----:B------:R3:W-:Y:S04]  /*78b0*/  STS.U16 [R252+UR4+0x2300], R220 ;  /* 0x002300dcfc007988 */ /* 0x0007e80008000404 */
[----:B------:R1:W-:Y:S04]  /*78c0*/  STS.U16 [R252+UR4+0x4300], R208 ;  /* 0x004300d0fc007988 */ /* 0x0003e80008000404 */
[----:B0-----:R0:W5:Y:S04]  /*78d0*/  LDL.LU R201, [R1+0x4b0] ;  /* 0x0004b00001c97983 */ /* 0x0011680000300800 */
[----:B---3--:R-:W3:Y:S04]  /*78e0*/  LDL.LU R220, [R1+0x4ac] ;  /* 0x0004ac0001dc7983 */ /* 0x008ee80000300800 */
[----:B-1----:R-:W4:Y:S04]  /*78f0*/  LDL.LU R208, [R1+0x4a8] ;  /* 0x0004a80001d07983 */ /* 0x002f280000300800 */
[----:B------:R1:W-:Y:S04]  /*7900*/  STS.U16 [R252+UR4+0x6300], R202 ;  /* 0x006300cafc007988 */ /* 0x0003e80008000404 */
[----:B------:R0:W-:Y:S04]  /*7910*/  STS.U16 [R252+UR4+0x700], R203 ;  /* 0x000700cbfc007988 */ /* 0x0001e80008000404 */
[----:B------:R0:W-:Y:S04]  /*7920*/  STS.U16 [R252+UR4+0x2700], R204 ;  /* 0x002700ccfc007988 */ /* 0x0001e80008000404 */
[----:B-1----:R1:W5:Y:S04]  /*7930*/  LDL.LU R202, [R1+0x4a4] ;  /* 0x0004a40001ca7983 */ /* 0x0023680000300800 */
[----:B0-----:R1:W5:Y:S04]  /*7940*/  LDL.LU R203, [R1+0x4a0] ;  /* 0x0004a00001cb7983 */ /* 0x0013680000300800 */
[----:B------:R1:W5:Y:S04]  /*7950*/  LDL.LU R204, [R1+0x49c] ;  /* 0x00049c0001cc7983 */ /* 0x0003680000300800 */
[----:B------:R0:W-:Y:S04]  /*7960*/  STS.U16 [R252+UR4+0x4700], R205 ;  /* 0x004700cdfc007988 */ /* 0x0001e80008000404 */
[----:B------:R1:W-:Y:S04]  /*7970*/  STS.U16 [R252+UR4+0x6700], R207 ;  /* 0x006700cffc007988 */ /* 0x0003e80008000404 */
[----:B------:R1:W-:Y:S04]  /*7980*/  STS.U16 [R252+UR4+0xb00], R206 ;  /* 0x000b00cefc007988 */ /* 0x0003e80008000404 */
[----:B0-----:R0:W5:Y:S04]  /*7990*/  LDL.LU R205, [R1+0x498] ;  /* 0x0004980001cd7983 */ /* 0x0011680000300800 */
[----:B-1----:R-:W2:Y:S04]  /*79a0*/  LDL.LU R207, [R1+0x494] ;  /* 0x0004940001cf7983 */ /* 0x002ea80000300800 */
[----:B------:R-:W3:Y:S04]  /*79b0*/  LDL.LU R206, [R1+0x490] ;  /* 0x0004900001ce7983 */ /* 0x000ee80000300800 */
[----:B------:R-:W-:Y:S04]  /*79c0*/  STS.U16 [R252+UR4+0xf00], R209 ;  /* 0x000f00d1fc007988 */ /* 0x000fe80008000404 */
[----:B------:R-:W-:Y:S04]  /*79d0*/  STS.U16 [R252+UR4+0x2f00], R210 ;  /* 0x002f00d2fc007988 */ /* 0x000fe80008000404 */
[----:B------:R-:W-:Y:S04]  /*79e0*/  STS.U16 [R252+UR4+0x4f00], R211 ;  /* 0x004f00d3fc007988 */ /* 0x000fe80008000404 */
[----:B------:R-:W-:Y:S04]  /*79f0*/  STS.U16 [R252+UR4+0x6f00], R212 ;  /* 0x006f00d4fc007988 */ /* 0x000fe80008000404 */
[----:B----4-:R-:W-:Y:S04]  /*7a00*/  STS.U16 [R252+UR4+0x6b00], R208 ;  /* 0x006b00d0fc007988 */ /* 0x010fe80008000404 */
[----:B--2---:R-:W-:Y:S04]  /*7a10*/  STS.U16 [R252+UR4+0x4b00], R207 ;  /* 0x004b00cffc007988 */ /* 0x004fe80008000404 */
[----:B---3--:R1:W-:Y:S04]  /*7a20*/  STS.U16 [R252+UR4+0x2b00], R206 ;  /* 0x002b00cefc007988 */ /* 0x0083e80008000404 */
[----:B-1----:R0:W5:Y:S04]  /*7a30*/  LDL.LU R206, [R1+0x48c] ;  /* 0x00048c0001ce7983 */ /* 0x0021680000300800 */
[----:B------:R0:W5:Y:S04]  /*7a40*/  LDL.LU R207, [R1+0x488] ;  /* 0x0004880001cf7983 */ /* 0x0001680000300800 */
[----:B------:R0:W5:Y:S04]  /*7a50*/  LDL.LU R208, [R1+0x484] ;  /* 0x0004840001d07983 */ /* 0x0001680000300800 */
[----:B------:R0:W5:Y:S04]  /*7a60*/  LDL.LU R209, [R1+0x480] ;  /* 0x0004800001d17983 */ /* 0x0001680000300800 */
[----:B------:R0:W5:Y:S04]  /*7a70*/  LDL.LU R210, [R1+0x47c] ;  /* 0x00047c0001d27983 */ /* 0x0001680000300800 */
[----:B------:R0:W5:Y:S04]  /*7a80*/  LDL.LU R211, [R1+0x478] ;  /* 0x0004780001d37983 */ /* 0x0001680000300800 */
[----:B------:R0:W5:Y:S04]  /*7a90*/  LDL.LU R212, [R1+0x474] ;  /* 0x0004740001d47983 */ /* 0x0001680000300800 */
[----:B------:R-:W2:Y:S01]  /*7aa0*/  LDL.LU R252, [R1+0x2b8] ;  /* 0x0002b80001fc7983 */ /* 0x000ea20000300800 */
[----:B------:R-:W-:-:S05]  /*7ab0*/  LOP3.LUT R250, R250, 0x70, RZ, 0x3c, !PT ;  /* 0x00000070fafa7812 */ /* 0x000fca00078e3cff */
[----:B------:R1:W-:Y:S04]  /*7ac0*/  STS.U16 [R250+UR4+0x380], R213 ;  /* 0x000380d5fa007988 */ /* 0x0003e80008000404 */
[----:B------:R3:W-:Y:S04]  /*7ad0*/  STS.U16 [R250+UR4+0x2380], R214 ;  /* 0x002380d6fa007988 */ /* 0x0007e80008000404 */
[----:B------:R4:W-:Y:S04]  /*7ae0*/  STS.U16 [R250+UR4+0x4380], R215 ;  /* 0x004380d7fa007988 */ /* 0x0009e80008000404 */
[----:B-1----:R0:W5:Y:S04]  /*7af0*/  LDL.LU R213, [R1+0x470] ;  /* 0x0004700001d57983 */ /* 0x0021680000300800 */
[----:B---3--:R0:W5:Y:S04]  /*7b00*/  LDL.LU R214, [R1+0x46c] ;  /* 0x00046c0001d67983 */ /* 0x0081680000300800 */
[----:B----4-:R0:W5:Y:S04]  /*7b10*/  LDL.LU R215, [R1+0x468] ;  /* 0x0004680001d77983 */ /* 0x0101680000300800 */
        /* <DEDUP_REMOVED lines=11> */
[----:B------:R1:W-:Y:S04]  /*7bd0*/  STS.U16 [R250+UR4+0x4b80], R239 ;  /* 0x004b80effa007988 */ /* 0x0003e80008000404 */
[----:B----4-:R-:W3:Y:S04]  /*7be0*/  LDL.LU R238, [R1+0x3ec] ;  /* 0x0003ec0001ee7983 */ /* 0x010ee80000300800 */
[----:B------:R4:W-:Y:S04]  /*7bf0*/  STS.U16 [R250+UR4+0x6b80], R240 ;  /* 0x006b80f0fa007988 */ /* 0x0009e80008000404 */
[----:B-1----:R-:W3:Y:S04]  /*7c00*/  LDL.LU R239, [R1+0x3e8] ;  /* 0x0003e80001ef7983 */ /* 0x002ee80000300800 */
[----:B------:R1:W-:Y:S04]  /*7c10*/  STS.U16 [R250+UR4+0xf80], R241 ;  /* 0x000f80f1fa007988 */ /* 0x0003e80008000404 */
[----:B----4-:R-:W4:Y:S04]  /*7c20*/  LDL.LU R240, [R1+0x3e4] ;  /* 0x0003e40001f07983 */ /* 0x010f280000300800 */
[----:B-1----:R-:W3:Y:S04]  /*7c30*/  LDL.LU R241, [R1+0x3e0] ;  /* 0x0003e00001f17983 */ /* 0x002ee80000300800 */
[----:B------:R-:W-:Y:S04]  /*7c40*/  STS.U16 [R250+UR4+0x2f80], R243 ;  /* 0x002f80f3fa007988 */ /* 0x000fe80008000404 */
[----:B------:R1:W-:Y:S04]  /*7c50*/  STS.U16 [R250+UR4+0x4f80], R242 ;  /* 0x004f80f2fa007988 */ /* 0x0003e80008000404 */
[----:B------:R0:W-:Y:S01]  /*7c60*/  STS.U16 [R250+UR4+0x6f80], R221 ;  /* 0x006f80ddfa007988 */ /* 0x0001e20008000404 */
[----:B------:R-:W-:Y:S01]  /*7c70*/  UMOV UR12, UR5 ;  /* 0x00000005000c7c82 */ /* 0x000fe20008000000 */
[----:B------:R-:W-:Y:S01]  /*7c80*/  UMOV UR13, 0x40000040 ;  /* 0x40000040000d7882 */ /* 0x000fe20000000000 */
[----:B------:R-:W-:Y:S01]  /*7c90*/  UIADD3.64 UR48, UR8, 0x80, URZ ;  /* 0x0000008008307897 */ /* 0x000fe2000fffe03f */
[----:B------:R-:W-:Y:S01]  /*7ca0*/  UMOV UR50, UR14 ;  /* 0x0000000e00327c82 */ /* 0x000fe20008000000 */
[----:B------:R-:W-:Y:S01]  /*7cb0*/  UMOV UR51, UR15 ;  /* 0x0000000f00337c82 */ /* 0x000fe20008000000 */
[----:B------:R-:W-:Y:S01]  /*7cc0*/  UIADD3.64 UR52, UR8, 0x100, URZ ;  /* 0x0000010008347897 */ /* 0x000fe2000fffe03f */
[----:B-1----:R-:W3:Y:S01]  /*7cd0*/  LDL.LU R242, [R1+0x3dc] ;  /* 0x0003dc0001f27983 */ /* 0x002ee20000300800 */
[----:B------:R-:W-:Y:S01]  /*7ce0*/  UIADD3.64 UR56, UR8, 0x180, URZ ;  /* 0x0000018008387897 */ /* 0x000fe2000fffe03f */
[----:B------:R-:W-:Y:S01]  /*7cf0*/  UMOV UR54, UR10 ;  /* 0x0000000a00367c82 */ /* 0x000fe20008000000 */
[----:B------:R-:W-:Y:S01]  /*7d00*/  UMOV UR55, UR11 ;  /* 0x0000000b00377c82 */ /* 0x000fe20008000000 */
[----:B------:R-:W-:Y:S01]  /*7d10*/  UMOV UR58, UR14 ;  /* 0x0000000e003a7c82 */ /* 0x000fe20008000000 */
[----:B------:R-:W-:Y:S01]  /*7d20*/  UMOV UR59, UR15 ;  /* 0x0000000f003b7c82 */ /* 0x000fe20008000000 */
[----:B------:R-:W3:Y:S01]  /*7d30*/  LDL.LU R243, [R1+0x3d8] ;  /* 0x0003d80001f37983 */ /* 0x000ee20000300800 */
[----:B------:R-:W-:Y:S01]  /*7d40*/  UMOV UR18, UR10 ;  /* 0x0000000a00127c82 */ /* 0x000fe20008000000 */
[----:B------:R-:W-:Y:S01]  /*7d50*/  UMOV UR19, UR11 ;  /* 0x0000000b00137c82 */ /* 0x000fe20008000000 */
[----:B------:R-:W-:Y:S01]  /*7d60*/  UMOV UR22, UR14 ;  /* 0x0000000e00167c82 */ /* 0x000fe20008000000 */
[----:B------:R-:W-:Y:S01]  /*7d70*/  UMOV UR23, UR15 ;  /* 0x0000000f00177c82 */ /* 0x000fe20008000000 */
[----:B0-----:R1:W5:Y:S04]  /*7d80*/  LDL.LU R221, [R1+0x450] ;  /* 0x0004500001dd7983 */ /* 0x0013680000300800 */
[----:B--2---:R0:W-:Y:S04]  /*7d90*/  STS.U16 [R250+UR4+0x6780], R252 ;  /* 0x006780fcfa007988 */ /* 0x0041e80008000404 */
[----:B------:R2:W-:Y:S01]  /*7da0*/  STS.U16 [R251+UR4+0x8000], R222 ;  /* 0x008000defb007988 */ /* 0x0005e20008000404 */
[----:B0-----:R-:W-:-:S03]  /*7db0*/  LOP3.LUT R252, R251, 0x20, RZ, 0x3c, !PT ;  /* 0x00000020fbfc7812 */ /* 0x001fc600078e3cff */
[----:B------:R0:W-:Y:S01]  /*7dc0*/  STS.U16 [R251+UR4+0x8200], R223 ;  /* 0x008200dffb007988 */ /* 0x0001e20008000404 */
[----:B------:R-:W1:Y:S03]  /*7dd0*/  LDC R250, c[0x0][0x23c] ;  /* 0x00008f00fffa7b82 */ /* 0x000e660000000800 */
[----:B------:R0:W-:Y:S04]  /*7de0*/  STS.U16 [R251+UR4+0x8400], R224 ;  /* 0x008400e0fb007988 */ /* 0x0001e80008000404 */
[----:B------:R0:W-:Y:S04]  /*7df0*/  STS.U16 [R251+UR4+0x8600], R225 ;  /* 0x008600e1fb007988 */ /* 0x0001e80008000404 */
[----:B------:R0:W-:Y:S04]  /*7e00*/  STS.U16 [R252+UR4+0x8100], R226 ;  /* 0x008100e2fc007988 */ /* 0x0001e80008000404 */
[----:B------:R0:W-:Y:S04]  /*7e10*/  STS.U16 [R252+UR4+0x8300], R227 ;  /* 0x008300e3fc007988 */ /* 0x0001e80008000404 */
[----:B------:R0:W-:Y:S04]  /*7e20*/  STS.U16 [R252+UR4+0x8500], R228 ;  /* 0x008500e4fc007988 */ /* 0x0001e80008000404 */
[----:B------:R0:W-:Y:S01]  /*7e30*/  STS.U16 [R252+UR4+0x8700], R229 ;  /* 0x008700e5fc007988 */ /* 0x0001e20008000404 */
[----:B------:R2:W-:Y:S06]  /*7e40*/  MEMBAR.ALL.CTA ;  /* 0x0000000000007992 */ /* 0x0005ec0000008000 */
[----:B--2---:R-:W2:Y:S04]  /*7e50*/  FENCE.VIEW.ASYNC.S ;  /* 0x00000000000073c6 */ /* 0x004ea80000000000 */
[----:B------:R0:W5:Y:S01]  /*7e60*/  LDL.LU R222, [R1+0x44c] ;  /* 0x00044c0001de7983 */ /* 0x0001620000300800 */
[----:B-1----:R-:W-:-:S03]  /*7e70*/  IMAD.SHL.U32 R250, R250, 0x20, RZ ;  /* 0x00000020fafa7824 */ /* 0x002fc600078e00ff */
[----:B0-----:R1:W5:Y:S04]  /*7e80*/  LDL.LU R223, [R1+0x448] ;  /* 0x0004480001df7983 */ /* 0x0013680000300800 */
[----:B------:R1:W5:Y:S04]  /*7e90*/  LDL.LU R224, [R1+0x444] ;  /* 0x0004440001e07983 */ /* 0x0003680000300800 */
[----:B------:R1:W5:Y:S04]  /*7ea0*/  LDL.LU R225, [R1+0x440] ;  /* 0x0004400001e17983 */ /* 0x0003680000300800 */
[----:B------:R1:W5:Y:S01]  /*7eb0*/  LDL.LU R226, [R1+0x43c] ;  /* 0x00043c0001e27983 */ /* 0x0003620000300800 */
[----:B--2---:R-:W-:Y:S06]  /*7ec0*/  BAR.SYNC.DEFER_BLOCKING 0x0 ;  /* 0x0000000000007b1d */ /* 0x004fec0000010000 */
[----:B------:R1:W5:Y:S04]  /*7ed0*/  LDL.LU R227, [R1+0x438] ;  /* 0x0004380001e37983 */ /* 0x0003680000300800 */
[----:B------:R1:W5:Y:S04]  /*7ee0*/  LDL.LU R228, [R1+0x434] ;  /* 0x0004340001e47983 */ /* 0x0003680000300800 */
[----:B------:R1:W5:Y:S01]  /*7ef0*/  LDL.LU R229, [R1+0x430] ;  /* 0x0004300001e57983 */ /* 0x0003620000300800 */
[----:B------:R-:W-:-:S06]  /*7f00*/  WARPGROUP.ARRIVE ;  /* 0x00000000000079c5 */ /* 0x000fcc0000000000 */
[----:B------:R-:W-:Y:S01]  /*7f10*/  HGMMA.64x32x16.F32 R136, gdesc[UR12].tnspA, R136 ;  /* 0x206000000c8879f0 */ /* 0x000fe20008700888 */
[----:B------:R-:W-:Y:S01]  /*7f20*/  UMOV UR26, UR10 ;  /* 0x0000000a001a7c82 */ /* 0x000fe20008000000 */
        /* <DEDUP_REMOVED lines=11> */
[----:B------:R-:W-:Y:S01]  /*7fe0*/  IMAD.WIDE R8, R250, 0x2, R8 ;  /* 0x00000002fa087825 */ /* 0x000fe200078e0208 */
[----:B------:R-:W-:Y:S01]  /*7ff0*/  ULDC UR12, c[0x0][0x238] ;  /* 0x00008e00000c7ab9 */ /* 0x000fe20000000800 */
[----:B------:R-:W-:Y:S04]  /*8000*/  HGMMA.64x32x16.F32 R136, gdesc[UR8].tnspA, R136 ;  /* 0x20600000088879f0 */ /* 0x000fe80008700888 */
[----:B------:R-:W-:Y:S04]  /*8010*/  HGMMA.64x32x16.F32 R120, gdesc[UR48].tnspA, R120 ;  /* 0x20600000307879f0 */ /* 0x000fe80008700878 */
[----:B------:R-:W-:Y:S04]  /*8020*/  HGMMA.64x32x16.F32 R120, gdesc[UR52].tnspA, R120 ;  /* 0x20600000347879f0 */ /* 0x000fe80008700878 */
[----:B------:R-:W-:Y:S01]  /*8030*/  HGMMA.64x32x16.F32 R104, gdesc[UR56].tnspA, R104 ;  /* 0x20600000386879f0 */ /* 0x000fe20008700868 */
[----:B----4-:R-:W-:-:S02]  /*8040*/  R2UR UR53, R240 ;  /* 0x00000000f03572ca */ /* 0x010fc400000e0000 */
[----:B---3--:R-:W-:Y:S01]  /*8050*/  R2UR UR52, R241 ;  /* 0x00000000f13472ca */ /* 0x008fe200000e0000 */
[----:B------:R-:W-:-:S04]  /*8060*/  IMAD.WIDE R240, R250, 0x2, R244 ;  /* 0x00000002faf07825 */ /* 0x000fc800078e02f4 */
[----:B------:R-:W-:Y:S02]  /*8070*/  IMAD.WIDE R244, R250, 0x2, R230 ;  /* 0x00000002faf47825 */ /* 0x000fe400078e02e6 */
[----:B------:R1:W5:Y:S04]  /*8080*/  LDL.LU.64 R230, [R1+0x428] ;  /* 0x0004280001e67983 */ /* 0x0003680000300a00 */
[----:B------:R-:W2:Y:S01]  /*8090*/  LDL.LU R252, [R1+0x388] ;  /* 0x0003880001fc7983 */ /* 0x000ea20000300800 */
[----:B------:R-:W-:Y:S04]  /*80a0*/  HGMMA.64x32x16.F32 R104, gdesc[UR16].tnspA, R104 ;  /* 0x20600000106879f0 */ /* 0x000fe80008700868 */
[----:B------:R-:W-:Y:S04]  /*80b0*/  HGMMA.64x32x16.F32 R88, gdesc[UR20].tnspA, R88 ;  /* 0x20600000145879f0 */ /* 0x000fe80008700858 */
[----:B------:R-:W-:Y:S04]  /*80c0*/  HGMMA.64x32x16.F32 R88, gdesc[UR24].tnspA, R88 ;  /* 0x20600000185879f0 */ /* 0x000fe80008700858 */
[----:B------:R-:W-:Y:S04]  /*80d0*/  HGMMA.64x32x16.F32 R72, gdesc[UR28].tnspA, R72 ;  /* 0x206000001c4879f0 */ /* 0x000fe80008700848 */
[----:B------:R-:W-:Y:S04]  /*80e0*/  HGMMA.64x32x16.F32 R72, gdesc[UR32].tnspA, R72 ;  /* 0x20600000204879f0 */ /* 0x000fe80008700848 */
[----:B------:R-:W-:Y:S01]  /*80f0*/  HGMMA.64x32x16.F32 R56, gdesc[UR36].tnspA, R56 ;  /* 0x20600000243879f0 */ /* 0x000fe20008700838 */
[----:B------:R-:W-:-:S02]  /*8100*/  R2UR UR49, R238 ;  /* 0x00000000ee3172ca */ /* 0x000fc400000e0000 */
[----:B------:R-:W-:Y:S01]  /*8110*/  R2UR UR48, R239 ;  /* 0x00000000ef3072ca */ /* 0x000fe200000e0000 */
[----:B------:R-:W-:Y:S04]  /*8120*/  HGMMA.64x32x16.F32 R56, gdesc[UR40].tnspA, R56 ;  /* 0x20600000283879f0 */ /* 0x000fe80008700838 */
[----:B------:R-:W-:Y:S01]  /*8130*/  HGMMA.64x32x16.F32 R40, gdesc[UR44].tnspA, R40 ;  /* 0x206000002c2879f0 */ /* 0x000fe20008700828 */
[----:B------:R-:W-:Y:S01]  /*8140*/  UMOV UR50, UR10 ;  /* 0x0000000a00327c82 */ /* 0x000fe20008000000 */
[----:B------:R-:W-:Y:S01]  /*8150*/  UMOV UR51, UR11 ;  /* 0x0000000b00337c82 */ /* 0x000fe20008000000 */
[----:B------:R-:W-:Y:S01]  /*8160*/  UMOV UR54, UR14 ;  /* 0x0000000e00367c82 */ /* 0x000fe20008000000 */
[----:B------:R-:W-:Y:S01]  /*8170*/  UMOV UR55, UR15 ;  /* 0x0000000f00377c82 */ /* 0x000fe20008000000 */
[----:B------:R-:W-:-:S02]  /*8180*/  R2UR UR57, R242 ;  /* 0x00000000f23972ca */ /* 0x000fc400000e0000 */
[----:B------:R-:W-:Y:S01]  /*8190*/  R2UR UR56, R243 ;  /* 0x00000000f33872ca */ /* 0x000fe200000e0000 */
[----:B------:R-:W-:Y:S04]  /*81a0*/  HGMMA.64x32x16.F32 R40, gdesc[UR48].tnspA, R40 ;  /* 0x20600000302879f0 */ /* 0x000fe80008700828 */
[----:B------:R-:W-:Y:S01]  /*81b0*/  HGMMA.64x32x16.F32 R24, gdesc[UR52].tnspA, R24 ;  /* 0x20600000341879f0 */ /* 0x000fe20008700818 */
[----:B------:R-:W-:Y:S01]  /*81c0*/  UMOV UR58, UR10 ;  /* 0x0000000a003a7c82 */ /* 0x000fe20008000000 */
[----:B------:R-:W-:Y:S01]  /*81d0*/  UMOV UR59, UR11 ;  /* 0x0000000b003b7c82 */ /* 0x000fe20008000000 */
[----:B------:R-:W-:-:S04]  /*81e0*/  IMAD.WIDE R238, R250, 0x2, R248 ;  /* 0x00000002faee7825 */ /* 0x000fc800078e02f8 */
[----:B------:R-:W-:-:S04]  /*81f0*/  IMAD.WIDE R242, R250, 0x2, R246 ;  /* 0x00000002faf27825 */ /* 0x000fc800078e02f6 */
[C---:B------:R-:W-:Y:S02]  /*8200*/  IMAD.WIDE R246, R250.reuse, 0x2, R232 ;  /* 0x00000002faf67825 */ /* 0x040fe400078e02e8 */
[----:B------:R1:W5:Y:S02]  /*8210*/  LDL.LU.64 R232, [R1+0x420] ;  /* 0x0004200001e87983 */ /* 0x0003640000300a00 */
[C---:B------:R-:W-:Y:S02]  /*8220*/  IMAD.WIDE R248, R250.reuse, 0x2, R234 ;  /* 0x00000002faf87825 */ /* 0x040fe400078e02ea */
[----:B------:R1:W5:Y:S02]  /*8230*/  LDL.LU.64 R234, [R1+0x418] ;  /* 0x0004180001ea7983 */ /* 0x0003640000300a00 */
[----:B------:R-:W-:Y:S02]  /*8240*/  IMAD.WIDE R250, R250, 0x2, R236 ;  /* 0x00000002fafa7825 */ /* 0x000fe400078e02ec */
[----:B------:R1:W5:Y:S01]  /*8250*/  LDL.LU.64 R236, [R1+0x410] ;  /* 0x0004100001ec7983 */ /* 0x0003620000300a00 */
[----:B------:R-:W-:Y:S03]  /*8260*/  HGMMA.64x32x16.F32 R24, gdesc[UR56].tnspA, R24, gsb0 ;  /* 0x20600000381879f0 */ /* 0x000fe60008000818 */
[----:B------:R0:W-:Y:S01]  /*8270*/  STL [R1+0x3d4], R238 ;  /* 0x0003d4ee01007387 */ /* 0x0001e20000100800 */
[----:B--2---:R-:W-:-:S03]  /*8280*/  VIADD R252, R252, 0xffffffff ;  /* 0xfffffffffcfc7836 */ /* 0x004fc60000000000 */
[----:B0-----:R1:W5:Y:S04]  /*8290*/  LDL.LU R238, [R1+0x40c] ;  /* 0x00040c0001ee7983 */ /* 0x0013680000300800 */
[----:B------:R0:W-:Y:S01]  /*82a0*/  STL [R1+0x3d0], R239 ;  /* 0x0003d0ef01007387 */ /* 0x0001e20000100800 */
[----:B------:R-:W-:-:S03]  /*82b0*/  ISETP.NE.U32.AND P0, PT, R252, RZ, PT ;  /* 0x000000fffc00720c */ /* 0x000fc60003f05070 */
[----:B0-----:R1:W5:Y:S04]  /*82c0*/  LDL.LU R239, [R1+0x408] ;  /* 0x0004080001ef7983 */ /* 0x0013680000300800 */
[----:B------:R0:W-:Y:S04]  /*82d0*/  STL [R1+0x3cc], R240 ;  /* 0x0003ccf001007387 */ /* 0x0001e80000100800 */
[----:B0-----:R1:W5:Y:S04]  /*82e0*/  LDL.LU R240, [R1+0x404] ;  /* 0x0004040001f07983 */ /* 0x0013680000300800 */
[----:B------:R0:W-:Y:S04]  /*82f0*/  STL [R1+0x3c8], R241 ;  /* 0x0003c8f101007387 */ /* 0x0001e80000100800 */
[----:B0-----:R1:W5:Y:S04]  /*8300*/  LDL.LU R241, [R1+0x400] ;  /* 0x0004000001f17983 */ /* 0x0013680000300800 */
[----:B------:R0:W-:Y:S01]  /*8310*/  STL [R1+0x3c4], R242 ;  /* 0x0003c4f201007387 */ /* 0x0001e20000100800 */
[----:B------:R-:W-:-:S03]  /*8320*/  USHF.L.U32 UR12, UR12, 0x5, URZ ;  /* 0x000000050c0c7899 */ /* 0x000fc6000800063f */
[----:B0-----:R1:W5:Y:S04]  /*8330*/  LDL.LU R242, [R1+0x3fc] ;  /* 0x0003fc0001f27983 */ /* 0x0013680000300800 */
[----:B------:R0:W-:Y:S04]  /*8340*/  STL [R1+0x3c0], R243 ;  /* 0x0003c0f301007387 */ /* 0x0001e80000100800 */
[----:B0-----:R1:W5:Y:S04]  /*8350*/  LDL.LU R243, [R1+0x3f8] ;  /* 0x0003f80001f37983 */ /* 0x0013680000300800 */
[----:B------:R0:W-:Y:S01]  /*8360*/  STL [R1+0x3bc], R8 ;  /* 0x0003bc0801007387 */ /* 0x0001e20000100800 */
[----:B------:R-:W-:Y:S01]  /*8370*/  UIMAD.WIDE UR60, UR12, 0x2, UR60 ;  /* 0x000000020c3c78a5 */ /* 0x000fe2000f8e023c */
[----:B------:R-:W-:-:S02]  /*8380*/  WARPGROUP.DEPBAR.LE gsb0, 0x0 ;  /* 0x00008000000079c5 */ /* 0x000fc40000010000 */
[----:B0-----:R1:W5:Y:S04]  /*8390*/  LDL.LU R8, [R1+0x3f4] ;  /* 0x0003f40001087983 */ /* 0x0013680000300800 */
[----:B------:R0:W-:Y:S01]  /*83a0*/  STL [R1+0x3b8], R9 ;  /* 0x0003b80901007387 */ /* 0x0001e20000100800 */
[----:B------:R-:W-:-:S03]  /*83b0*/  VIADD R0, R0, 0xffffffe0 ;  /* 0xffffffe000007836 */ /* 0x000fc60000000000 */
[----:B0-----:R1:W5:Y:S04]  /*83c0*/  LDL.LU R9, [R1+0x3f0] ;  /* 0x0003f00001097983 */ /* 0x0013680000300800 */
[----:B------:R-:W-:Y:S04]  /*83d0*/  STL [R1+0x24], R244 ;  /* 0x000024f401007387 */ /* 0x000fe80000100800 */
[----:B------:R-:W-:Y:S04]  /*83e0*/  STL [R1+0x20], R245 ;  /* 0x000020f501007387 */ /* 0x000fe80000100800 */
[----:B------:R-:W-:Y:S04]  /*83f0*/  STL [R1+0x1c], R246 ;  /* 0x00001cf601007387 */ /* 0x000fe80000100800 */
[----:B------:R-:W-:Y:S04]  /*8400*/  STL [R1+0x18], R247 ;  /* 0x000018f701007387 */ /* 0x000fe80000100800 */
[----:B------:R-:W-:Y:S04]  /*8410*/  STL [R1+0x388], R252 ;  /* 0x000388fc01007387 */ /* 0x000fe80000100800 */
[----:B------:R-:W-:Y:S04]  /*8420*/  STL [R1+0x14], R248 ;  /* 0x000014f801007387 */ /* 0x000fe80000100800 */
[----:B------:R-:W-:Y:S04]  /*8430*/  STL [R1+0x10], R249 ;  /* 0x000010f901007387 */ /* 0x000fe80000100800 */
[----:B------:R0:W-:Y:S02]  /*8440*/  STL [R1+0x4], R250 ;  /* 0x000004fa01007387 */ /* 0x0001e40000100800 */
[----:B0-----:R-:W-:Y:S01]  /*8450*/  IMAD.MOV.U32 R250, RZ, RZ, R251 ;  /* 0x000000fffffa7224 */ /* 0x001fe200078e00fb */
[----:B-1----:R-:W-:Y:S06]  /*8460*/  @P0 BRA `(.L_x_1) ;  /* 0xffffffa400340947 */ /* 0x002fec000383ffff */
[----:B------:R-:W-:Y:S02]  /*8470*/  F2FP.F16.F32.PACK_AB R7, R39, R71 ;  /* 0x000000472707723e */ /* 0x000fe400000000ff */
[----:B------:R-:W-:Y:S02]  /*8480*/  F2FP.F16.F32.PACK_AB R5, R55, R87 ;  /* 0x000000573705723e */ /* 0x000fe400000000ff */
[----:B------:R-:W-:Y:S02]  /*8490*/  F2FP.F16.F32.PACK_AB R11, R103, R135 ;  /* 0x00000087670b723e */ /* 0x000fe400000000ff */
[----:B------:R-:W-:Y:S02]  /*84a0*/  F2FP.F16.F32.PACK_AB R6, R37, R69 ;  /* 0x000000452506723e */ /* 0x000fe400000000ff */
[----:B------:R-:W-:Y:S02]  /*84b0*/  F2FP.F16.F32.PACK_AB R71, R38, R70 ;  /* 0x000000462647723e */ /* 0x000fe400000000ff */
[----:B------:R-:W-:-:S02]  /*84c0*/  F2FP.F16.F32.PACK_AB R103, R35, R67 ;  /* 0x000000432367723e */ /* 0x000fc400000000ff */
        /* <DEDUP_REMOVED lines=16> */
[----:B-----5:R-:W-:Y:S02]  /*85d0*/  F2FP.F16.F32.PACK_AB R9, R119, R151 ;  /* 0x000000977709723e */ /* 0x020fe400000000ff */
        /* <DEDUP_REMOVED lines=40> */
[----:B------:R-:W-:-:S07]  /*8860*/  F2FP.F16.F32.PACK_AB R16, R104, R136 ;  /* 0x000000886810723e */ /* 0x000fce00000000ff */
.L_x_0:
[----:B------:R-:W0:Y:S01]  /*8870*/  S2R R12, SR_TID.X ;  /* 0x00000000000c7919 */ /* 0x000e220000002100 */
[----:B------:R-:W-:Y:S01]  /*8880*/  ULDC.64 UR8, c[0x0][0x228] ;  /* 0x00008a0000087ab9 */ /* 0x000fe20000000a00 */
[----:B------:R-:W1:Y:S01]  /*8890*/  LDC R90, c[0x0][0x244] ;  /* 0x00009100ff5a7b82 */ /* 0x000e620000000800 */
[----:B------:R-:W-:Y:S01]  /*88a0*/  ULDC.64 UR10, c[0x0][0x220] ;  /* 0x00008800000a7ab9 */ /* 0x000fe20000000a00 */
[----:B------:R-:W2:Y:S01]  /*88b0*/  LDL.LU R156, [R1+0x3a8] ;  /* 0x0003a800019c7983 */ /* 0x000ea20000300800 */
[----:B------:R-:W-:-:S03]  /*88c0*/  ULDC UR5, c[0x0][0x228] ;  /* 0x00008a0000057ab9 */ /* 0x000fc60000000800 */
[----:B------:R-:W1:Y:S04]  /*88d0*/  LDL.LU R155, [R1+0x3a4] ;  /* 0x0003a400019b7983 */ /* 0x000e680000300800 */
[----:B------:R-:W3:Y:S04]  /*88e0*/  LDL.LU R154, [R1+0x3ac] ;  /* 0x0003ac00019a7983 */ /* 0x000ee80000300800 */
[----:B------:R-:W4:Y:S04]  /*88f0*/  LDL.LU R153, [R1+0x3b4] ;  /* 0x0003b40001997983 */ /* 0x000f280000300800 */
[----:B------:R-:W5:Y:S01]  /*8900*/  LDL.LU R152, [R1+0x3b0] ;  /* 0x0003b00001987983 */ /* 0x000f620000300800 */
[C---:B0-----:R-:W-:Y:S01]  /*8910*/  IMAD.SHL.U32 R0, R12.reuse, 0x10, RZ ;  /* 0x000000100c007824 */ /* 0x041fe200078e00ff */
[C---:B------:R-:W-:Y:S01]  /*8920*/  LOP3.LUT R13, R12.reuse, 0x60, RZ, 0xc0, !PT ;  /* 0x000000600c0d7812 */ /* 0x040fe200078ec0ff */
[C---:B------:R-:W-:Y:S01]  /*8930*/  IMAD.SHL.U32 R2, R12.reuse, 0x40, RZ ;  /* 0x000000400c027824 */ /* 0x040fe200078e00ff */
[----:B------:R-:W-:-:S02]  /*8940*/  LOP3.LUT R12, R12, 0x7f, RZ, 0xc0, !PT ;  /* 0x0000007f0c0c7812 */ /* 0x000fc400078ec0ff */
[----:B------:R-:W-:Y:S02]  /*8950*/  LOP3.LUT R0, R0, 0xf0, RZ, 0xc0, !PT ;  /* 0x000000f000007812 */ /* 0x000fe400078ec0ff */
[----:B------:R-:W-:-:S04]  /*8960*/  LOP3.LUT R3, R2, 0x400, RZ, 0xc0, !PT ;  /* 0x0000040002037812 */ /* 0x000fc800078ec0ff */
[----:B------:R-:W-:-:S05]  /*8970*/  IADD3 R0, R3, UR4, R0 ;  /* 0x0000000403007c10 */ /* 0x000fca000fffe000 */
[----:B------:R-:W-:Y:S01]  /*8980*/  IMAD R88, R13, 0x8, R0 ;  /* 0x000000080d587824 */ /* 0x000fe200078e0200 */
[----:B------:R-:W-:Y:S01]  /*8990*/  BAR.SYNC.DEFER_BLOCKING 0x0 ;  /* 0x0000000000007b1d */ /* 0x000fe20000010000 */
[----:B------:R-:W-:-:S05]  /*89a0*/  LEA R0, R12, UR4, 0x4 ;  /* 0x000000040c007c11 */ /* 0x000fca000f8e20ff */
[----:B------:R-:W-:Y:S01]  /*89b0*/  ULDC UR4, c[0x0][0x248] ;  /* 0x0000920000047ab9 */ /* 0x000fe20000000800 */
[----:B------:R-:W-:Y:S01]  /*89c0*/  STSM.16.M88.4 [R88], R16 ;  /* 0x0000001058007844 */ /* 0x000fe20000000200 */
[----:B------:R-:W-:Y:S06]  /*89d0*/  BAR.SYNC.DEFER_BLOCKING 0x0 ;  /* 0x0000000000007b1d */ /* 0x000fec0000010000 */
[----:B------:R-:W0:Y:S02]  /*89e0*/  LDS.128 R76, [R0] ;  /* 0x00000000004c7984 */ /* 0x000e240000000c00 */
[----:B------:R-:W-:Y:S06]  /*89f0*/  BAR.SYNC.DEFER_BLOCKING 0x0 ;  /* 0x0000000000007b1d */ /* 0x000fec0000010000 */
[----:B------:R-:W-:Y:S02]  /*8a00*/  STSM.16.M88.4 [R88], R24 ;  /* 0x0000001858007844 */ /* 0x000fe40000000200 */
[----:B------:R-:W-:Y:S06]  /*8a10*/  BAR.SYNC.DEFER_BLOCKING 0x0 ;  /* 0x0000000000007b1d */ /* 0x000fec0000010000 */
[----:B------:R-:W-:Y:S02]  /*8a20*/  LDS.128 R72, [R0] ;  /* 0x0000000000487984 */ /* 0x000fe40000000c00 */
[----:B------:R-:W-:Y:S06]  /*8a30*/  BAR.SYNC.DEFER_BLOCKING 0x0 ;  /* 0x0000000000007b1d */ /* 0x000fec0000010000 */
[----:B------:R-:W-:Y:S02]  /*8a40*/  STSM.16.M88.4 [R88], R32 ;  /* 0x0000002058007844 */ /* 0x000fe40000000200 */
[----:B------:R-:W-:Y:S06]  /*8a50*/  BAR.SYNC.DEFER_BLOCKING 0x0 ;  /* 0x0000000000007b1d */ /* 0x000fec0000010000 */
[----:B------:R-:W0:Y:S02]  /*8a60*/  LDS.128 R28, [R0] ;  /* 0x00000000001c7984 */ /* 0x000e240000000c00 */
[----:B------:R-:W-:Y:S06]  /*8a70*/  BAR.SYNC.DEFER_BLOCKING 0x0 ;  /* 0x0000000000007b1d */ /* 0x000fec0000010000 */
[----:B------:R-:W-:Y:S02]  /*8a80*/  STSM.16.M88.4 [R88], R36 ;  /* 0x0000002458007844 */ /* 0x000fe40000000200 */
[----:B------:R-:W-:Y:S06]  /*8a90*/  BAR.SYNC.DEFER_BLOCKING 0x0 ;  /* 0x0000000000007b1d */ /* 0x000fec0000010000 */
[----:B------:R-:W5:Y:S02]  /*8aa0*/  LDS.128 R20, [R0] ;  /* 0x0000000000147984 */ /* 0x000f640000000c00 */
[----:B------:R-:W-:Y:S06]  /*8ab0*/  BAR.SYNC.DEFER_BLOCKING 0x0 ;  /* 0x0000000000007b1d */ /* 0x000fec0000010000 */
[----:B------:R-:W-:Y:S02]  /*8ac0*/  STSM.16.M88.4 [R88], R44 ;  /* 0x0000002c58007844 */ /* 0x000fe40000000200 */
[----:B------:R-:W-:Y:S01]  /*8ad0*/  BAR.SYNC.DEFER_BLOCKING 0x0 ;  /* 0x0000000000007b1d */ /* 0x000fe20000010000 */
[----:B--2---:R-:W-:-:S02]  /*8ae0*/  VIADD R14, R156, 0x1 ;  /* 0x000000019c0e7836 */ /* 0x004fc40000000000 */
[----:B------:R-:W-:Y:S02]  /*8af0*/  VIADD R2, R156, 0x2 ;  /* 0x000000029c027836 */ /* 0x000fe40000000000 */
[C---:B-1----:R-:W-:Y:S01]  /*8b00*/  IMAD R3, R155.reuse, R90, RZ ;  /* 0x0000005a9b037224 */ /* 0x042fe200078e02ff */
[----:B------:R-:W-:Y:S02]  /*8b10*/  ISETP.GE.AND P2, PT, R14, UR9, PT ;  /* 0x000000090e007c0c */ /* 0x000fe4000bf46270 */
[----:B------:R-:W-:Y:S02]  /*8b20*/  ISETP.GE.AND P1, PT, R155, UR8, PT ;  /* 0x000000089b007c0c */ /* 0x000fe4000bf26270 */
[----:B------:R-:W-:Y:S02]  /*8b30*/  ISETP.GE.AND P0, PT, R2, UR9, PT ;  /* 0x0000000902007c0c */ /* 0x000fe4000bf06270 */
[----:B------:R-:W-:Y:S02]  /*8b40*/  LEA R2, P3, R3, UR10, 0x1 ;  /* 0x0000000a03027c11 */ /* 0x000fe4000f8608ff */
[----:B------:R-:W-:-:S02]  /*8b50*/  ISETP.LT.AND P1, PT, R156, UR9, !P1 ;  /* 0x000000099c007c0c */ /* 0x000fc4000cf21270 */
[----:B------:R-:W-:Y:S01]  /*8b60*/  ISETP.LT.AND P6, PT, R155, UR8, !P2 ;  /* 0x000000089b007c0c */ /* 0x000fe2000d7c1270 */
[----:B------:R-:W1:Y:S01]  /*8b70*/  LDS.128 R24, [R0] ;  /* 0x0000000000187984 */ /* 0x000e620000000c00 */
[----:B------:R-:W-:Y:S06]  /*8b80*/  BAR.SYNC.DEFER_BLOCKING 0x0 ;  /* 0x0000000000007b1d */ /* 0x000fec0000010000 */
[----:B------:R-:W-:Y:S02]  /*8b90*/  STSM.16.M88.4 [R88], R60 ;  /* 0x0000003c58007844 */ /* 0x000fe40000000200 */
[----:B------:R-:W-:Y:S06]  /*8ba0*/  BAR.SYNC.DEFER_BLOCKING 0x0 ;  /* 0x0000000000007b1d */ /* 0x000fec0000010000 */
[----:B------:R-:W-:Y:S02]  /*8bb0*/  LDS.128 R12, [R0] ;  /* 0x00000000000c7984 */ /* 0x000fe40000000c00 */
[----:B------:R-:W-:Y:S06]  /*8bc0*/  BAR.SYNC.DEFER_BLOCKING 0x0 ;  /* 0x0000000000007b1d */ /* 0x000fec0000010000 */
[----:B------:R2:W-:Y:S02]  /*8bd0*/  STSM.16.M88.4 [R88], R80 ;  /* 0x0000005058007844 */ /* 0x0005e40000000200 */
[----:B------:R-:W-:Y:S01]  /*8be0*/  BAR.SYNC.DEFER_BLOCKING 0x0 ;  /* 0x0000000000007b1d */ /* 0x000fe20000010000 */
[----:B--2---:R-:W-:Y:S01]  /*8bf0*/  IMAD R81, R156, UR4, RZ ;  /* 0x000000049c517c24 */ /* 0x004fe2000f8e02ff */
[----:B0-----:R-:W-:-:S02]  /*8c00*/  PRMT R80, R76, 0x7632, R80 ;  /* 0x000076324c507816 */ /* 0x001fc40000000050 */
[----:B------:R-:W-:Y:S02]  /*8c10*/  PRMT R82, R28, 0x7632, R82 ;  /* 0x000076321c527816 */ /* 0x000fe40000000052 */
[----:B------:R-:W0:Y:S02]  /*8c20*/  LDS.128 R16, [R0] ;  /* 0x0000000000107984 */ /* 0x000e240000000c00 */
[----:B------:R-:W-:Y:S06]  /*8c30*/  BAR.SYNC.DEFER_BLOCKING 0x0 ;  /* 0x0000000000007b1d */ /* 0x000fec0000010000 */
[----:B------:R-:W-:Y:S02]  /*8c40*/  STSM.16.M88.4 [R88], R52 ;  /* 0x0000003458007844 */ /* 0x000fe40000000200 */
[----:B------:R-:W-:Y:S06]  /*8c50*/  BAR.SYNC.DEFER_BLOCKING 0x0 ;  /* 0x0000000000007b1d */ /* 0x000fec0000010000 */
[----:B------:R-:W2:Y:S02]  /*8c60*/  LDS.128 R32, [R0] ;  /* 0x0000000000207984 */ /* 0x000ea40000000c00 */
[----:B------:R-:W-:Y:S06]  /*8c70*/  BAR.SYNC.DEFER_BLOCKING 0x0 ;  /* 0x0000000000007b1d */ /* 0x000fec0000010000 */
[----:B------:R-:W-:Y:S02]  /*8c80*/  STSM.16.M88.4 [R88], R48 ;  /* 0x0000003058007844 */ /* 0x000fe40000000200 */
[----:B------:R-:W-:Y:S06]  /*8c90*/  BAR.SYNC.DEFER_BLOCKING 0x0 ;  /* 0x0000000000007b1d */ /* 0x000fec0000010000 */
[----:B------:R-:W-:Y:S02]  /*8ca0*/  LDS.128 R36, [R0] ;  /* 0x0000000000247984 */ /* 0x000fe40000000c00 */
[----:B------:R-:W-:Y:S06]  /*8cb0*/  BAR.SYNC.DEFER_BLOCKING 0x0 ;  /* 0x0000000000007b1d */ /* 0x000fec0000010000 */
[----:B------:R3:W-:Y:S02]  /*8cc0*/  STSM.16.M88.4 [R88], R64 ;  /* 0x0000004058007844 */ /* 0x0007e40000000200 */
[----:B------:R-:W-:Y:S01]  /*8cd0*/  BAR.SYNC.DEFER_BLOCKING 0x0 ;  /* 0x0000000000007b1d */ /* 0x000fe20000010000 */
[----:B---3--:R-:W-:Y:S01]  /*8ce0*/  IMAD R65, R90, 0x80, R3 ;  /* 0x000000805a417824 */ /* 0x008fe200078e0203 */
[----:B------:R-:W-:-:S04]  /*8cf0*/  LEA.HI.X.SX32 R3, R3, UR11, 0x1, P3 ;  /* 0x0000000b03037c11 */ /* 0x000fc800098f0eff */
[----:B------:R-:W-:Y:S01]  /*8d00*/  LEA R64, P3, R65, UR10, 0x1 ;  /* 0x0000000a41407c11 */ /* 0x000fe2000f8608ff */
[----:B------:R-:W-:Y:S01]  /*8d10*/  IMAD.WIDE R66, R81, 0x2, R2 ;  /* 0x0000000251427825 */ /* 0x000fe200078e0202 */
[----:B------:R-:W-:Y:S01]  /*8d20*/  LDS.128 R40, [R0] ;  /* 0x0000000000287984 */ /* 0x000fe20000000c00 */
[----:B------:R-:W-:Y:S06]  /*8d30*/  BAR.SYNC.DEFER_BLOCKING 0x0 ;  /* 0x0000000000007b1d */ /* 0x000fec0000010000 */
[----:B------:R-:W-:Y:S02]  /*8d40*/  STSM.16.M88.4 [R88], R116 ;  /* 0x0000007458007844 */ /* 0x000fe40000000200 */
[----:B------:R-:W-:Y:S06]  /*8d50*/  BAR.SYNC.DEFER_BLOCKING 0x0 ;  /* 0x0000000000007b1d */ /* 0x000fec0000010000 */
[----:B------:R-:W-:Y:S02]  /*8d60*/  LDS.128 R44, [R0] ;  /* 0x00000000002c7984 */ /* 0x000fe40000000c00 */
        /* <DEDUP_REMOVED lines=12> */
[----:B------:R-:W-:Y:S01]  /*8e30*/  LEA.HI.X.SX32 R65, R65, UR11, 0x1, P3 ;  /* 0x0000000b41417c11 */ /* 0x000fe200098f0eff */
[----:B------:R-:W-:-:S02]  /*8e40*/  VIADD R71, R81, UR4 ;  /* 0x0000000451477c36 */ /* 0x000fc40008000000 */
[----:B------:R-:W-:Y:S02]  /*8e50*/  IMAD R69, R90, 0x80, R68 ;  /* 0x000000805a457824 */ /* 0x000fe400078e0244 */
[----:B------:R-:W-:Y:S01]  /*8e60*/  VIADD R70, R156, 0x3 ;  /* 0x000000039c467836 */ /* 0x000fe20000000000 */
[----:B------:R-:W-:Y:S01]  /*8e70*/  LDS.128 R56, [R0] ;  /* 0x0000000000387984 */ /* 0x000fe20000000c00 */
[----:B------:R-:W-:Y:S06]  /*8e80*/  BAR.SYNC.DEFER_BLOCKING 0x0 ;  /* 0x0000000000007b1d */ /* 0x000fec0000010000 */
[----:B------:R3:W-:Y:S02]  /*8e90*/  STSM.16.M88.4 [R88], R8 ;  /* 0x0000000858007844 */ /* 0x0007e40000000200 */
[----:B------:R-:W-:Y:S01]  /*8ea0*/  BAR.SYNC.DEFER_BLOCKING 0x0 ;  /* 0x0000000000007b1d */ /* 0x000fe20000010000 */
[----:B---3--:R-:W-:-:S02]  /*8eb0*/  LEA R8, P4, R68, UR10, 0x1 ;  /* 0x0000000a44087c11 */ /* 0x008fc4000f8808ff */
[----:B------:R-:W-:-:S03]  /*8ec0*/  LEA R10, P5, R69, UR10, 0x1 ;  /* 0x0000000a450a7c11 */ /* 0x000fc6000f8a08ff */
[----:B------:R-:W-:Y:S01]  /*8ed0*/  ULDC UR10, c[0x0][0x228] ;  /* 0x00008a00000a7ab9 */ /* 0x000fe20000000800 */
[----:B------:R-:W-:Y:S02]  /*8ee0*/  LEA.HI.X.SX32 R9, R68, UR11, 0x1, P4 ;  /* 0x0000000b44097c11 */ /* 0x000fe4000a0f0eff */
[----:B------:R-:W-:Y:S01]  /*8ef0*/  LEA.HI.X.SX32 R11, R69, UR11, 0x1, P5 ;  /* 0x0000000b450b7c11 */ /* 0x000fe2000a8f0eff */
[----:B------:R-:W-:Y:S01]  /*8f00*/  IMAD.WIDE R68, R71, 0x2, R2 ;  /* 0x0000000247447825 */ /* 0x000fe200078e0202 */
[----:B------:R-:W-:Y:S01]  /*8f10*/  ULDC UR11, c[0x0][0x228] ;  /* 0x00008a00000b7ab9 */ /* 0x000fe20000000800 */
[----:B------:R-:W3:Y:S01]  /*8f20*/  LDS.128 R60, [R0] ;  /* 0x00000000003c7984 */ /* 0x000ee20000000c00 */
[----:B------:R-:W-:Y:S06]  /*8f30*/  BAR.SYNC.DEFER_BLOCKING 0x0 ;  /* 0x0000000000007b1d */ /* 0x000fec0000010000 */
[----:B------:R4:W-:Y:S02]  /*8f40*/  STSM.16.M88.4 [R88], R4 ;  /* 0x0000000458007844 */ /* 0x0009e40000000200 */
[----:B------:R-:W-:Y:S01]  /*8f50*/  BAR.SYNC.DEFER_BLOCKING 0x0 ;  /* 0x0000000000007b1d */ /* 0x000fe20000010000 */
[----:B----4-:R-:W-:-:S04]  /*8f60*/  IMAD.WIDE R4, R81, 0x2, R64 ;  /* 0x0000000251047825 */ /* 0x010fc800078e0240 */
[----:B------:R-:W-:Y:S01]  /*8f70*/  IMAD.WIDE R6, R81, 0x2, R8 ;  /* 0x0000000251067825 */ /* 0x000fe200078e0208 */
[----:B------:R4:W-:Y:S01]  /*8f80*/  @P1 STG.E.U16 desc[UR6][R66.64], R76 ;  /* 0x0000004c42001986 */ /* 0x0009e2000c101506 */
[----:B------:R-:W-:-:S04]  /*8f90*/  ISETP.GE.AND P1, PT, R156, UR9, PT ;  /* 0x000000099c007c0c */ /* 0x000fc8000bf26270 */
[----:B------:R-:W-:Y:S02]  /*8fa0*/  ISETP.LT.AND P4, PT, R154, UR8, !P1 ;  /* 0x000000089a007c0c */ /* 0x000fe4000cf81270 */
[----:B------:R-:W-:Y:S02]  /*8fb0*/  ISETP.LT.AND P5, PT, R153, UR8, !P1 ;  /* 0x0000000899007c0c */ /* 0x000fe4000cfa1270 */
[----:B-----5:R-:W-:Y:S02]  /*8fc0*/  ISETP.LT.AND P3, PT, R152, UR8, !P1 ;  /* 0x0000000898007c0c */ /* 0x020fe4000cf61270 */
[----:B------:R-:W-:Y:S01]  /*8fd0*/  ISETP.GE.AND P1, PT, R70, UR9, PT ;  /* 0x0000000946007c0c */ /* 0x000fe2000bf26270 */
[----:B----4-:R-:W-:Y:S01]  /*8fe0*/  IMAD.WIDE R66, R81, 0x2, R10 ;  /* 0x0000000251427825 */ /* 0x010fe200078e020a */
[----:B------:R-:W-:-:S03]  /*8ff0*/  PRMT R76, R72, 0x7632, R76 ;  /* 0x00007632484c7816 */ /* 0x000fc6000000004c */
[----:B------:R-:W-:Y:S02]  /*9000*/  VIADD R81, R71, UR4 ;  /* 0x0000000447517c36 */ /* 0x000fe40008000000 */
[----:B------:R4:W-:Y:S01]  /*9010*/  @P4 STG.E.U16 desc[UR6][R4.64], R80 ;  /* 0x0000005004004986 */ /* 0x0009e2000c101506 */
[----:B------:R-:W-:Y:S01]  /*9020*/  ISETP.LT.AND P4, PT, R154, UR8, !P2 ;  /* 0x000000089a007c0c */ /* 0x000fe2000d781270 */
[----:B------:R-:W-:Y:S02]  /*9030*/  VIADD R70, R156, 0x4 ;  /* 0x000000049c467836 */ /* 0x000fe40000000000 */
[----:B------:R5:W-:Y:S01]  /*9040*/  @P5 STG.E.U16 desc[UR6][R6.64], R72 ;  /* 0x0000004806005986 */ /* 0x000be2000c101506 */
[----:B------:R-:W-:-:S03]  /*9050*/  ISETP.LT.AND P5, PT, R153, UR8, !P2 ;  /* 0x0000000899007c0c */ /* 0x000fc6000d7a1270 */
[----:B------:R1:W-:Y:S01]  /*9060*/  @P3 STG.E.U16 desc[UR6][R66.64], R76 ;  /* 0x0000004c42003986 */ /* 0x0003e2000c101506 */
[----:B------:R-:W-:Y:S02]  /*9070*/  ISETP.LT.AND P3, PT, R152, UR8, !P2 ;  /* 0x0000000898007c0c */ /* 0x000fe4000d761270 */
[----:B------:R-:W-:Y:S01]  /*9080*/  ISETP.GE.AND P2, PT, R70, UR9, PT ;  /* 0x0000000946007c0c */ /* 0x000fe2000bf46270 */
[----:B------:R0:W-:Y:S01]  /*9090*/  @P6 STG.E.U16 desc[UR6][R68.64], R28 ;  /* 0x0000001c44006986 */ /* 0x0001e2000c101506 */
[----:B------:R-:W-:Y:S01]  /*90a0*/  ISETP.LT.AND P6, PT, R155, UR8, !P0 ;  /* 0x000000089b007c0c */ /* 0x000fe2000c7c1270 */
[----:B----4-:R-:W-:Y:S01]  /*90b0*/  IMAD.WIDE R4, R71, 0x2, R64 ;  /* 0x0000000247047825 */ /* 0x010fe200078e0240 */
[----:B------:R-:W-:Y:S02]  /*90c0*/  PRMT R70, R77, 0x7632, R70 ;  /* 0x000076324d467816 */ /* 0x000fe40000000046 */
[----:B-----5:R-:W-:Y:S01]  /*90d0*/  PRMT R72, R20, 0x7632, R72 ;  /* 0x0000763214487816 */ /* 0x020fe20000000048 */
[----:B------:R-:W-:Y:S01]  /*90e0*/  IMAD.WIDE R6, R71, 0x2, R8 ;  /* 0x0000000247067825 */ /* 0x000fe200078e0208 */
[----:B------:R4:W-:Y:S01]  /*90f0*/  @P4 STG.E.U16 desc[UR6][R4.64], R82 ;  /* 0x0000005204004986 */ /* 0x0009e2000c101506 */
[----:B------:R-:W-:-:S02]  /*9100*/  ISETP.LT.AND P4, PT, R154, UR8, !P0 ;  /* 0x000000089a007c0c */ /* 0x000fc4000c781270 */
[----:B-1----:R-:W-:Y:S01]  /*9110*/  IMAD.WIDE R66, R71, 0x2, R10 ;  /* 0x0000000247427825 */ /* 0x002fe200078e020a */
[----:B------:R1:W-:Y:S01]  /*9120*/  @P5 STG.E.U16 desc[UR6][R6.64], R20 ;  /* 0x0000001406005986 */ /* 0x0003e2000c101506 */
[----:B------:R-:W-:Y:S02]  /*9130*/  ISETP.LT.AND P5, PT, R153, UR8, !P0 ;  /* 0x0000000899007c0c */ /* 0x000fe4000c7a1270 */
[C---:B0-----:R-:W-:Y:S01]  /*9140*/  IMAD.WIDE R68, R81.reuse, 0x2, R2 ;  /* 0x0000000251447825 */ /* 0x041fe200078e0202 */
[----:B------:R0:W-:Y:S01]  /*9150*/  @P3 STG.E.U16 desc[UR6][R66.64], R72 ;  /* 0x0000004842003986 */ /* 0x0001e2000c101506 */
[----:B------:R-:W-:Y:S02]  /*9160*/  ISETP.LT.AND P0, PT, R152, UR8, !P0 ;  /* 0x0000000898007c0c */ /* 0x000fe4000c701270 */
[----:B------:R-:W-:Y:S01]  /*9170*/  VIADD R71, R81, UR4 ;  /* 0x0000000451477c36 */ /* 0x000fe20008000000 */
[----:B------:R5:W-:Y:S01]  /*9180*/  @P6 STG.E.U16 desc[UR6][R68.64], R77 ;  /* 0x0000004d44006986 */ /* 0x000be2000c101506 */
[----:B------:R-:W-:Y:S01]  /*9190*/  ISETP.LT.AND P6, PT, R155, UR8, !P1 ;  /* 0x000000089b007c0c */ /* 0x000fe2000cfc1270 */
[----:B----4-:R-:W-:-:S04]  /*91a0*/  IMAD.WIDE R4, R81, 0x2, R64 ;  /* 0x0000000251047825 */ /* 0x010fc800078e0240 */
[----:B-1----:R-:W-:Y:S01]  /*91b0*/  IMAD.WIDE R6, R81, 0x2, R8 ;  /* 0x0000000251067825 */ /* 0x002fe200078e0208 */
[----:B------:R1:W-:Y:S01]  /*91c0*/  @P4 STG.E.U16 desc[UR6][R4.64], R70 ;  /* 0x0000004604004986 */ /* 0x0003e2000c101506 */
[----:B0-----:R-:W-:Y:S02]  /*91d0*/  PRMT R72, R73, 0x7632, R72 ;  /* 0x0000763249487816 */ /* 0x001fe40000000048 */
[----:B------:R-:W-:Y:S01]  /*91e0*/  IMAD.WIDE R66, R81, 0x2, R10 ;  /* 0x0000000251427825 */ /* 0x000fe200078e020a */
[----:B------:R0:W-:Y:S01]  /*91f0*/  @P5 STG.E.U16 desc[UR6][R6.64], R73 ;  /* 0x0000004906005986 */ /* 0x0001e2000c101506 */
[----:B------:R-:W-:Y:S02]  /*9200*/  ISETP.LT.AND P4, PT, R154, UR8, !P1 ;  /* 0x000000089a007c0c */ /* 0x000fe4000cf81270 */
[----:B-----5:R-:W-:Y:S01]  /*9210*/  IMAD.WIDE R68, R71, 0x2, R2 ;  /* 0x0000000247447825 */ /* 0x020fe200078e0202 */
[----:B------:R-:W-:Y:S01]  /*9220*/  ISETP.LT.AND P5, PT, R153, UR8, !P1 ;  /* 0x0000000899007c0c */ /* 0x000fe2000cfa1270 */
[----:B------:R-:W-:Y:S02]  /*9230*/  @P0 STG.E.U16 desc[UR6][R66.64], R72 ;  /* 0x0000004842000986 */ /* 0x000fe4000c101506 */
[----:B------:R-:W-:Y:S01]  /*9240*/  VIADD R28, R156, 0x5 ;  /* 0x000000059c1c7836 */ /* 0x000fe20000000000 */
[----:B-1----:R-:W-:Y:S01]  /*9250*/  PRMT R70, R21, 0x7632, R70 ;  /* 0x0000763215467816 */ /* 0x002fe20000000046 */
[----:B------:R1:W-:Y:S01]  /*9260*/  @P6 STG.E.U16 desc[UR6][R68.64], R29 ;  /* 0x0000001d44006986 */ /* 0x0003e2000c101506 */
[----:B------:R-:W-:Y:S01]  /*9270*/  ISETP.LT.AND P6, PT, R152, UR8, !P1 ;  /* 0x0000000898007c0c */ /* 0x000fe2000cfc1270 */
[----:B------:R-:W-:Y:S01]  /*9280*/  IMAD.WIDE R4, R71, 0x2, R64 ;  /* 0x0000000247047825 */ /* 0x000fe200078e0240 */
[----:B------:R-:W-:-:S02]  /*9290*/  ISETP.LT.AND P1, PT, R155, UR8, !P2 ;  /* 0x000000089b007c0c */ /* 0x000fc4000d721270 */
[----:B------:R-:W-:Y:S01]  /*92a0*/  ISETP.GE.AND P3, PT, R28, UR9, PT ;  /* 0x000000091c007c0c */ /* 0x000fe2000bf66270 */
[----:B0-----:R-:W-:-:S04]  /*92b0*/  IMAD.WIDE R6, R71, 0x2, R8 ;  /* 0x0000000247067825 */ /* 0x001fc800078e0208 */
[----:B------:R-:W-:Y:S01]  /*92c0*/  VIADD R77, R71, UR4 ;  /* 0x00000004474d7c36 */ /* 0x000fe20008000000 */
[----:B-1----:R-:W-:Y:S01]  /*92d0*/  PRMT R69, R29, 0x7632, R69 ;  /* 0x000076321d457816 */ /* 0x002fe20000000045 */
[----:B------:R-:W-:-:S04]  /*92e0*/  IMAD.WIDE R66, R71, 0x2, R10 ;  /* 0x0000000247427825 */ /* 0x000fc800078e020a */
[----:B------:R0:W-:Y:S01]  /*92f0*/  @P4 STG.E.U16 desc[UR6][R4.64], R69 ;  /* 0x0000004504004986 */ /* 0x0001e2000c101506 */
[----:B------:R-:W-:Y:S01]  /*9300*/  ISETP.LT.AND P4, PT, R154, UR8, !P2 ;  /* 0x000000089a007c0c */ /* 0x000fe2000d781270 */
[----:B------:R-:W-:Y:S02]  /*9310*/  IMAD.WIDE R28, R77, 0x2, R2 ;  /* 0x000000024d1c7825 */ /* 0x000fe400078e0202 */
[----:B------:R1:W-:Y:S01]  /*9320*/  @P5 STG.E.U16 desc[UR6][R6.64], R21 ;  /* 0x0000001506005986 */ /* 0x0003e2000c101506 */
[----:B------:R-:W-:Y:S01]  /*9330*/  ISETP.LT.AND P5, PT, R153, UR8, !P2 ;  /* 0x0000000899007c0c */ /* 0x000fe2000d7a1270 */
[----:B------:R-:W-:Y:S02]  /*9340*/  VIADD R20, R156, 0x6 ;  /* 0x000000069c147836 */ /* 0x000fe40000000000 */
[----:B------:R4:W-:Y:S01]  /*9350*/  @P6 STG.E.U16 desc[UR6][R66.64], R70 ;  /* 0x0000004642006986 */ /* 0x0009e2000c101506 */
[----:B------:R-:W-:Y:S01]  /*9360*/  ISETP.LT.AND P6, PT, R152, UR8, !P2 ;  /* 0x0000000898007c0c */ /* 0x000fe2000d7c1270 */
[----:B------:R-:W-:Y:S01]  /*9370*/  VIADD R68, R156, 0x7 ;  /* 0x000000079c447836 */ /* 0x000fe20000000000 */
[----:B------:R-:W-:Y:S01]  /*9380*/  ISETP.GE.AND P0, PT, R20, UR9, PT ;  /* 0x0000000914007c0c */ /* 0x000fe2000bf06270 */
[----:B------:R5:W-:Y:S01]  /*9390*/  @P1 STG.E.U16 desc[UR6][R28.64], R78 ;  /* 0x0000004e1c001986 */ /* 0x000be2000c101506 */
[----:B0-----:R-:W-:Y:S01]  /*93a0*/  IMAD.WIDE R4, R77, 0x2, R64 ;  /* 0x000000024d047825 */ /* 0x001fe200078e0240 */
[----:B------:R-:W-:-:S02]  /*93b0*/  ISETP.LT.AND P1, PT, R155, UR8, !P3 ;  /* 0x000000089b007c0c */ /* 0x000fc4000df21270 */
[----:B------:R-:W-:Y:S01]  /*93c0*/  ISETP.GE.AND P2, PT, R68, UR9, PT ;  /* 0x0000000944007c0c */ /* 0x000fe2000bf46270 */
[----:B-1----:R-:W-:Y:S01]  /*93d0*/  IMAD.WIDE R6, R77, 0x2, R8 ;  /* 0x000000024d067825 */ /* 0x002fe200078e0208 */
[----:B----4-:R-:W-:-:S03]  /*93e0*/  PRMT R67, R74, 0x7632, R67 ;  /* 0x000076324a437816 */ /* 0x010fc60000000043 */
[C---:B------:R-:W-:Y:S02]  /*93f0*/  VIADD R69, R77.reuse, UR4 ;  /* 0x000000044d457c36 */ /* 0x040fe40008000000 */
[----:B------:R-:W-:Y:S01]  /*9400*/  IMAD.WIDE R20, R77, 0x2, R10 ;  /* 0x000000024d147825 */ /* 0x000fe200078e020a */
[----:B-----5:R-:W-:-:S03]  /*9410*/  PRMT R29, R78, 0x7632, R29 ;  /* 0x000076324e1d7816 */ /* 0x020fc6000000001d */
[----:B------:R-:W-:Y:S02]  /*9420*/  VIADD R68, R156, 0x8 ;  /* 0x000000089c447836 */ /* 0x000fe40000000000 */
[----:B------:R0:W-:Y:S01]  /*9430*/  @P4 STG.E.U16 desc[UR6][R4.64], R29 ;  /* 0x0000001d04004986 */ /* 0x0001e2000c101506 */
[----:B------:R-:W-:-:S03]  /*9440*/  ISETP.LT.AND P4, PT, R153, UR8, !P3 ;  /* 0x0000000899007c0c */ /* 0x000fc6000df81270 */
[----:B------:R-:W-:Y:S01]  /*9450*/  @P5 STG.E.U16 desc[UR6][R6.64], R74 ;  /* 0x0000004a06005986 */ /* 0x000fe2000c101506 */
[----:B------:R-:W-:Y:S02]  /*9460*/  ISETP.LT.AND P5, PT, R154, UR8, !P3 ;  /* 0x000000089a007c0c */ /* 0x000fe4000dfa1270 */
[----:B------:R-:W-:Y:S01]  /*9470*/  ISETP.LT.AND P3, PT, R152, UR8, !P3 ;  /* 0x0000000898007c0c */ /* 0x000fe2000df61270 */
[----:B------:R1:W-:Y:S01]  /*9480*/  @P6 STG.E.U16 desc[UR6][R20.64], R67 ;  /* 0x0000004314006986 */ /* 0x0003e2000c101506 */
[----:B------:R-:W-:Y:S01]  /*9490*/  ISETP.LT.AND P6, PT, R155, UR8, !P0 ;  /* 0x000000089b007c0c */ /* 0x000fe2000c7c1270 */
[----:B0-----:R-:W-:-:S04]  /*94a0*/  IMAD.WIDE R28, R69, 0x2, R2 ;  /* 0x00000002451c7825 */ /* 0x001fc800078e0202 */
[C---:B------:R-:W-:Y:S01]  /*94b0*/  IMAD.WIDE R4, R69.reuse, 0x2, R64 ;  /* 0x0000000245047825 */ /* 0x040fe200078e0240 */
[----:B------:R0:W-:Y:S01]  /*94c0*/  @P1 STG.E.U16 desc[UR6][R28.64], R30 ;  /* 0x0000001e1c001986 */ /* 0x0001e2000c101506 */
[----:B------:R-:W-:Y:S02]  /*94d0*/  ISETP.GE.AND P1, PT, R68, UR9, PT ;  /* 0x0000000944007c0c */ /* 0x000fe4000bf26270 */
[----:B-1----:R-:W-:Y:S01]  /*94e0*/  PRMT R21, R30, 0x7632, R21 ;  /* 0x000076321e157816 */ /* 0x002fe20000000015 */
[----:B------:R-:W-:Y:S01]  /*94f0*/  IMAD.WIDE R6, R69, 0x2, R8 ;  /* 0x0000000245067825 */ /* 0x000fe200078e0208 */
[----:B------:R-:W-:-:S03]  /*9500*/  PRMT R68, R31, 0x7632, R68 ;  /* 0x000076321f447816 */ /* 0x000fc60000000044 */
[C---:B------:R-:W-:Y:S01]  /*9510*/  IMAD.WIDE R66, R69.reuse, 0x2, R10 ;  /* 0x0000000245427825 */ /* 0x040fe200078e020a */
[----:B------:R1:W-:Y:S01]  /*9520*/  @P5 STG.E.U16 desc[UR6][R4.64], R21 ;  /* 0x0000001504005986 */ /* 0x0003e2000c101506 */
[----:B------:R-:W-:Y:S02]  /*9530*/  ISETP.LT.AND P5, PT, R152, UR8, !P0 ;  /* 0x0000000898007c0c */ /* 0x000fe4000c7a1270 */
[----:B0-----:R-:W-:Y:S01]  /*9540*/  PRMT R29, R22, 0x7632, R29 ;  /* 0x00007632161d7816 */ /* 0x001fe2000000001d */
[----:B------:R-:W-:Y:S01]  /*9550*/  @P4 STG.E.U16 desc[UR6][R6.64], R22 ;  /* 0x0000001606004986 */ /* 0x000fe2000c101506 */
[----:B------:R-:W-:Y:S01]  /*9560*/  VIADD R69, R69, UR4 ;  /* 0x0000000445457c36 */ /* 0x000fe20008000000 */
[----:B------:R-:W-:Y:S01]  /*9570*/  ISETP.LT.AND P4, PT, R153, UR8, !P0 ;  /* 0x0000000899007c0c */ /* 0x000fe2000c781270 */
[----:B------:R-:W-:Y:S01]  /*9580*/  VIADD R30, R156, 0x9 ;  /* 0x000000099c1e7836 */ /* 0x000fe20000000000 */
[----:B------:R0:W-:Y:S01]  /*9590*/  @P3 STG.E.U16 desc[UR6][R66.64], R29 ;  /* 0x0000001d42003986 */ /* 0x0001e2000c101506 */
[----:B------:R-:W-:Y:S01]  /*95a0*/  ISETP.LT.AND P3, PT, R154, UR8, !P0 ;  /* 0x000000089a007c0c */ /* 0x000fe2000c761270 */
[----:B-1----:R-:W-:-:S02]  /*95b0*/  IMAD.WIDE R20, R69, 0x2, R2 ;  /* 0x0000000245147825 */ /* 0x002fc400078e0202 */
[----:B------:R-:W-:Y:S02]  /*95c0*/  ISETP.GE.AND P0, PT, R30, UR9, PT ;  /* 0x000000091e007c0c */ /* 0x000fe4000bf06270 */
[----:B------:R-:W-:Y:S01]  /*95d0*/  IMAD.WIDE R4, R69, 0x2, R64 ;  /* 0x0000000245047825 */ /* 0x000fe200078e0240 */
[----:B------:R1:W-:Y:S01]  /*95e0*/  @P6 STG.E.U16 desc[UR6][R20.64], R79 ;  /* 0x0000004f14006986 */ /* 0x0003e2000c101506 */
[----:B------:R-:W-:Y:S02]  /*95f0*/  ISETP.LT.AND P6, PT, R155, UR8, !P2 ;  /* 0x000000089b007c0c */ /* 0x000fe4000d7c1270 */
[----:B0-----:R-:W-:Y:S01]  /*9600*/  PRMT R67, R79, 0x7632, R67 ;  /* 0x000076324f437816 */ /* 0x001fe20000000043 */
[----:B------:R-:W-:-:S04]  /*9610*/  IMAD.WIDE R6, R69, 0x2, R8 ;  /* 0x0000000245067825 */ /* 0x000fc800078e0208 */
[----:B------:R-:W-:Y:S01]  /*9620*/  IMAD.WIDE R28, R69, 0x2, R10 ;  /* 0x00000002451c7825 */ /* 0x000fe200078e020a */
[----:B------:R0:W-:Y:S01]  /*9630*/  @P3 STG.E.U16 desc[UR6][R4.64], R67 ;  /* 0x0000004304003986 */ /* 0x0001e2000c101506 */
[----:B------:R-:W-:Y:S02]  /*9640*/  ISETP.LT.AND P3, PT, R154, UR8, !P2 ;  /* 0x000000089a007c0c */ /* 0x000fe4000d761270 */
[----:B-1----:R-:W-:Y:S01]  /*9650*/  PRMT R21, R75, 0x7632, R21 ;  /* 0x000076324b157816 */ /* 0x002fe20000000015 */
[----:B------:R1:W-:Y:S01]  /*9660*/  @P4 STG.E.U16 desc[UR6][R6.64], R75 ;  /* 0x0000004b06004986 */ /* 0x0003e2000c101506 */
[----:B------:R-:W-:Y:S01]  /*9670*/  VIADD R69, R69, UR4 ;  /* 0x0000000445457c36 */ /* 0x000fe20008000000 */
[----:B------:R-:W-:Y:S01]  /*9680*/  ISETP.LT.AND P4, PT, R155, UR8, !P1 ;  /* 0x000000089b007c0c */ /* 0x000fe2000cf81270 */
[----:B------:R-:W-:Y:S01]  /*9690*/  VIADD R22, R156, 0xa ;  /* 0x0000000a9c167836 */ /* 0x000fe20000000000 */
[----:B------:R4:W-:Y:S01]  /*96a0*/  @P5 STG.E.U16 desc[UR6][R28.64], R21 ;  /* 0x000000151c005986 */ /* 0x0009e2000c101506 */
[----:B------:R-:W-:Y:S01]  /*96b0*/  ISETP.LT.AND P5, PT, R153, UR8, !P2 ;  /* 0x0000000899007c0c */ /* 0x000fe2000d7a1270 */
[C---:B------:R-:W-:Y:S01]  /*96c0*/  VIADD R71, R69.reuse, UR4 ;  /* 0x0000000445477c36 */ /* 0x040fe20008000000 */
[----:B------:R-:W-:Y:S01]  /*96d0*/  ISETP.LT.AND P2, PT, R152, UR8, !P2 ;  /* 0x0000000898007c0c */ /* 0x000fe2000d741270 */
[----:B0-----:R-:W-:-:S04]  /*96e0*/  IMAD.WIDE R4, R69, 0x2, R64 ;  /* 0x0000000245047825 */ /* 0x001fc800078e0240 */
[----:B-1----:R-:W-:-:S04]  /*96f0*/  IMAD.WIDE R6, R69, 0x2, R8 ;  /* 0x0000000245067825 */ /* 0x002fc800078e0208 */
[----:B----4-:R-:W-:-:S04]  /*9700*/  IMAD.WIDE R20, R69, 0x2, R2 ;  /* 0x0000000245147825 */ /* 0x010fc800078e0202 */
[----:B------:R-:W-:Y:S01]  /*9710*/  IMAD.WIDE R28, R69, 0x2, R10 ;  /* 0x00000002451c7825 */ /* 0x000fe200078e020a */
[----:B------:R0:W-:Y:S01]  /*9720*/  @P6 STG.E.U16 desc[UR6][R20.64], R31 ;  /* 0x0000001f14006986 */ /* 0x0001e2000c101506 */
[----:B------:R-:W-:Y:S02]  /*9730*/  ISETP.GE.AND P6, PT, R22, UR9, PT ;  /* 0x0000000916007c0c */ /* 0x000fe4000bfc6270 */
[----:B------:R-:W-:Y:S01]  /*9740*/  IMAD.WIDE R66, R71, 0x2, R2 ;  /* 0x0000000247427825 */ /* 0x000fe200078e0202 */
[----:B------:R1:W-:Y:S01]  /*9750*/  @P3 STG.E.U16 desc[UR6][R4.64], R68 ;  /* 0x0000004404003986 */ /* 0x0003e2000c101506 */
[----:B------:R-:W-:Y:S02]  /*9760*/  ISETP.LT.AND P3, PT, R154, UR8, !P1 ;  /* 0x000000089a007c0c */ /* 0x000fe4000cf61270 */
[----:B------:R-:W-:Y:S01]  /*9770*/  VIADD R30, R156, 0xb ;  /* 0x0000000b9c1e7836 */ /* 0x000fe20000000000 */
[----:B------:R4:W-:Y:S01]  /*9780*/  @P5 STG.E.U16 desc[UR6][R6.64], R23 ;  /* 0x0000001706005986 */ /* 0x0009e2000c101506 */
[----:B------:R-:W-:-:S02]  /*9790*/  ISETP.LT.AND P5, PT, R155, UR8, !P0 ;  /* 0x000000089b007c0c */ /* 0x000fc4000c7a1270 */
[----:B0-----:R-:W-:Y:S01]  /*97a0*/  PRMT R21, R23, 0x7632, R21 ;  /* 0x0000763217157816 */ /* 0x001fe20000000015 */
[C---:B------:R-:W-:Y:S02]  /*97b0*/  VIADD R31, R71.reuse, UR4 ;  /* 0x00000004471f7c36 */ /* 0x040fe40008000000 */
[C---:B-1----:R-:W-:Y:S02]  /*97c0*/  IMAD.WIDE R4, R71.reuse, 0x2, R64 ;  /* 0x0000000247047825 */ /* 0x042fe400078e0240 */
[----:B------:R0:W-:Y:S01]  /*97d0*/  @P2 STG.E.U16 desc[UR6][R28.64], R21 ;  /* 0x000000151c002986 */ /* 0x0001e2000c101506 */
[----:B------:R-:W-:Y:S01]  /*97e0*/  ISETP.LT.AND P2, PT, R152, UR8, !P1 ;  /* 0x0000000898007c0c */ /* 0x000fe2000cf41270 */
[----:B----4-:R-:W-:Y:S02]  /*97f0*/  IMAD.WIDE R6, R71, 0x2, R8 ;  /* 0x0000000247067825 */ /* 0x010fe400078e0208 */
[----:B------:R1:W-:Y:S01]  /*9800*/  @P4 STG.E.U16 desc[UR6][R66.64], R24 ;  /* 0x0000001842004986 */ /* 0x0003e2000c101506 */
[----:B------:R-:W-:Y:S01]  /*9810*/  ISETP.LT.AND P4, PT, R153, UR8, !P1 ;  /* 0x0000000899007c0c */ /* 0x000fe2000cf81270 */
[----:B------:R-:W-:Y:S01]  /*9820*/  IMAD.WIDE R22, R31, 0x2, R2 ;  /* 0x000000021f167825 */ /* 0x000fe200078e0202 */
[----:B------:R-:W-:-:S02]  /*9830*/  ISETP.GE.AND P1, PT, R30, UR9, PT ;  /* 0x000000091e007c0c */ /* 0x000fc4000bf26270 */
[----:B------:R-:W-:Y:S01]  /*9840*/  PRMT R30, R16, 0x7632, R30 ;  /* 0x00007632101e7816 */ /* 0x000fe2000000001e */
[----:B0-----:R-:W-:Y:S01]  /*9850*/  IMAD.WIDE R20, R71, 0x2, R10 ;  /* 0x0000000247147825 */ /* 0x001fe200078e020a */
[----:B------:R-:W-:Y:S02]  /*9860*/  PRMT R28, R12, 0x7632, R28 ;  /* 0x000076320c1c7816 */ /* 0x000fe4000000001c */
[----:B-1----:R-:W-:Y:S01]  /*9870*/  PRMT R67, R24, 0x7632, R67 ;  /* 0x0000763218437816 */ /* 0x002fe20000000043 */
[----:B------:R-:W-:Y:S02]  /*9880*/  VIADD R29, R31, UR4 ;  /* 0x000000041f1d7c36 */ /* 0x000fe40008000000 */
[----:B------:R-:W-:Y:S02]  /*9890*/  VIADD R24, R156, 0xc ;  /* 0x0000000c9c187836 */ /* 0x000fe40000000000 */
[----:B------:R0:W-:Y:S01]  /*98a0*/  @P3 STG.E.U16 desc[UR6][R4.64], R67 ;  /* 0x0000004304003986 */ /* 0x0001e2000c101506 */
[----:B------:R-:W-:-:S03]  /*98b0*/  ISETP.LT.AND P3, PT, R153, UR8, !P0 ;  /* 0x0000000899007c0c */ /* 0x000fc6000c761270 */
[----:B------:R1:W-:Y:S01]  /*98c0*/  @P4 STG.E.U16 desc[UR6][R6.64], R12 ;  /* 0x0000000c06004986 */ /* 0x0003e2000c101506 */
[----:B------:R-:W-:-:S03]  /*98d0*/  ISETP.LT.AND P4, PT, R155, UR8, !P6 ;  /* 0x000000089b007c0c */ /* 0x000fc6000f781270 */
[----:B------:R4:W-:Y:S01]  /*98e0*/  @P2 STG.E.U16 desc[UR6][R20.64], R28 ;  /* 0x0000001c14002986 */ /* 0x0009e2000c101506 */
[----:B------:R-:W-:Y:S02]  /*98f0*/  ISETP.LT.AND P2, PT, R154, UR8, !P0 ;  /* 0x000000089a007c0c */ /* 0x000fe4000c741270 */
[----:B------:R-:W-:Y:S01]  /*9900*/  ISETP.LT.AND P0, PT, R152, UR8, !P0 ;  /* 0x0000000898007c0c */ /* 0x000fe2000c701270 */
[C---:B0-----:R-:W-:Y:S01]  /*9910*/  IMAD.WIDE R4, R31.reuse, 0x2, R64 ;  /* 0x000000021f047825 */ /* 0x041fe200078e0240 */
[----:B------:R2:W-:Y:S01]  /*9920*/  @P5 STG.E.U16 desc[UR6][R22.64], R16 ;  /* 0x0000001016005986 */ /* 0x0005e2000c101506 */
[----:B------:R-:W-:Y:S02]  /*9930*/  ISETP.GE.AND P5, PT, R24, UR9, PT ;  /* 0x0000000918007c0c */ /* 0x000fe4000bfa6270 */
[----:B-1----:R-:W-:Y:S01]  /*9940*/  IMAD.WIDE R6, R31, 0x2, R8 ;  /* 0x000000021f067825 */ /* 0x002fe200078e0208 */
[----:B------:R-:W-:-:S03]  /*9950*/  PRMT R24, R25, 0x7632, R24 ;  /* 0x0000763219187816 */ /* 0x000fc60000000018 */
[----:B----4-:R-:W-:Y:S01]  /*9960*/  IMAD.WIDE R20, R31, 0x2, R10 ;  /* 0x000000021f147825 */ /* 0x010fe200078e020a */
[----:B------:R-:W-:Y:S01]  /*9970*/  PRMT R28, R13, 0x7632, R28 ;  /* 0x000076320d1c7816 */ /* 0x000fe2000000001c */
[----:B------:R0:W-:Y:S01]  /*9980*/  @P2 STG.E.U16 desc[UR6][R4.64], R30 ;  /* 0x0000001e04002986 */ /* 0x0001e2000c101506 */
[----:B------:R-:W-:Y:S01]  /*9990*/  ISETP.LT.AND P2, PT, R153, UR8, !P6 ;  /* 0x0000000899007c0c */ /* 0x000fe2000f741270 */
[C---:B------:R-:W-:Y:S01]  /*99a0*/  VIADD R31, R29.reuse, UR4 ;  /* 0x000000041d1f7c36 */ /* 0x040fe20008000000 */
[----:B--2---:R-:W-:Y:S01]  /*99b0*/  PRMT R16, R32, 0x7632, R16 ;  /* 0x0000763220107816 */ /* 0x004fe20000000010 */
[----:B------:R-:W-:Y:S01]  /*99c0*/  IMAD.WIDE R22, R29, 0x2, R2 ;  /* 0x000000021d167825 */ /* 0x000fe200078e0202 */
[----:B------:R3:W-:Y:S03]  /*99d0*/  @P3 STG.E.U16 desc[UR6][R6.64], R32 ;  /* 0x0000002006003986 */ /* 0x0007e6000c101506 */
[----:B------:R-:W-:Y:S01]  /*99e0*/  VIADD R12, R156, 0xd ;  /* 0x0000000d9c0c7836 */ /* 0x000fe20000000000 */
[----:B------:R1:W-:Y:S01]  /*99f0*/  @P0 STG.E.U16 desc[UR6][R20.64], R16 ;  /* 0x0000001014000986 */ /* 0x0003e2000c101506 */
[----:B------:R-:W-:-:S02]  /*9a00*/  ISETP.LT.AND P0, PT, R154, UR8, !P6 ;  /* 0x000000089a007c0c */ /* 0x000fc4000f701270 */
[----:B------:R-:W-:Y:S01]  /*9a10*/  ISETP.LT.AND P6, PT, R152, UR8, !P6 ;  /* 0x0000000898007c0c */ /* 0x000fe2000f7c1270 */
[----:B------:R2:W-:Y:S01]  /*9a20*/  @P4 STG.E.U16 desc[UR6][R22.64], R25 ;  /* 0x0000001916004986 */ /* 0x0005e2000c101506 */
[----:B------:R-:W-:Y:S01]  /*9a30*/  ISETP.LT.AND P4, PT, R155, UR8, !P1 ;  /* 0x000000089b007c0c */ /* 0x000fe2000cf81270 */
[----:B0-----:R-:W-:Y:S01]  /*9a40*/  IMAD.WIDE R4, R29, 0x2, R64 ;  /* 0x000000021d047825 */ /* 0x001fe200078e0240 */
[----:B------:R-:W-:Y:S02]  /*9a50*/  ISETP.GE.AND P3, PT, R12, UR9, PT ;  /* 0x000000090c007c0c */ /* 0x000fe4000bf66270 */
[----:B---3--:R-:W-:Y:S01]  /*9a60*/  PRMT R32, R63, 0x7632, R32 ;  /* 0x000076323f207816 */ /* 0x008fe20000000020 */
[----:B------:R-:W-:-:S04]  /*9a70*/  IMAD.WIDE R6, R29, 0x2, R8 ;  /* 0x000000021d067825 */ /* 0x000fc800078e0208 */
[----:B-1----:R-:W-:Y:S01]  /*9a80*/  IMAD.WIDE R20, R29, 0x2, R10 ;  /* 0x000000021d147825 */ /* 0x002fe200078e020a */
[----:B------:R0:W-:Y:S01]  /*9a90*/  @P0 STG.E.U16 desc[UR6][R4.64], R24 ;  /* 0x0000001804000986 */ /* 0x0001e2000c101506 */
[----:B------:R-:W-:Y:S02]  /*9aa0*/  ISETP.LT.AND P0, PT, R154, UR8, !P1 ;  /* 0x000000089a007c0c */ /* 0x000fe4000cf01270 */
[C---:B--2---:R-:W-:Y:S01]  /*9ab0*/  IMAD.WIDE R22, R31.reuse, 0x2, R2 ;  /* 0x000000021f167825 */ /* 0x044fe200078e0202 */
[----:B------:R1:W-:Y:S03]  /*9ac0*/  @P2 STG.E.U16 desc[UR6][R6.64], R13 ;  /* 0x0000000d06002986 */ /* 0x0003e6000c101506 */
[----:B------:R-:W-:Y:S01]  /*9ad0*/  VIADD R16, R156, 0xe ;  /* 0x0000000e9c107836 */ /* 0x000fe20000000000 */
[----:B------:R2:W-:Y:S01]  /*9ae0*/  @P6 STG.E.U16 desc[UR6][R20.64], R28 ;  /* 0x0000001c14006986 */ /* 0x0005e2000c101506 */
[----:B------:R-:W-:Y:S01]  /*9af0*/  ISETP.LT.AND P6, PT, R152, UR8, !P1 ;  /* 0x0000000898007c0c */ /* 0x000fe2000cfc1270 */
[----:B------:R-:W-:-:S02]  /*9b00*/  VIADD R25, R31, UR4 ;  /* 0x000000041f197c36 */ /* 0x000fc40008000000 */
[----:B------:R3:W-:Y:S01]  /*9b10*/  @P4 STG.E.U16 desc[UR6][R22.64], R17 ;  /* 0x0000001116004986 */ /* 0x0007e2000c101506 */
[----:B------:R-:W-:Y:S01]  /*9b20*/  ISETP.LT.AND P4, PT, R153, UR8, !P1 ;  /* 0x0000000899007c0c */ /* 0x000fe2000cf81270 */
[----:B0-----:R-:W-:Y:S01]  /*9b30*/  IMAD.WIDE R4, R31, 0x2, R64 ;  /* 0x000000021f047825 */ /* 0x001fe200078e0240 */
[----:B------:R-:W-:Y:S02]  /*9b40*/  ISETP.LT.AND P1, PT, R155, UR8, !P5 ;  /* 0x000000089b007c0c */ /* 0x000fe4000ef21270 */
[----:B------:R-:W-:Y:S01]  /*9b50*/  ISETP.GE.AND P2, PT, R16, UR9, PT ;  /* 0x0000000910007c0c */ /* 0x000fe2000bf46270 */
[----:B-1----:R-:W-:Y:S01]  /*9b60*/  IMAD.WIDE R6, R31, 0x2, R8 ;  /* 0x000000021f067825 */ /* 0x002fe200078e0208 */
[----:B--2---:R-:W-:-:S03]  /*9b70*/  PRMT R21, R17, 0x7632, R21 ;  /* 0x0000763211157816 */ /* 0x004fc60000000015 */
[----:B------:R-:W-:Y:S01]  /*9b80*/  IMAD.WIDE R12, R31, 0x2, R10 ;  /* 0x000000021f0c7825 */ /* 0x000fe200078e020a */
[----:B---3--:R-:W-:Y:S01]  /*9b90*/  PRMT R22, R33, 0x7632, R22 ;  /* 0x0000763221167816 */ /* 0x008fe20000000016 */
[----:B------:R0:W-:Y:S01]  /*9ba0*/  @P0 STG.E.U16 desc[UR6][R4.64], R21 ;  /* 0x0000001504000986 */ /* 0x0001e2000c101506 */
[----:B------:R-:W-:Y:S01]  /*9bb0*/  ISETP.LT.AND P0, PT, R154, UR8, !P5 ;  /* 0x000000089a007c0c */ /* 0x000fe2000ef01270 */
[----:B------:R-:W-:Y:S02]  /*9bc0*/  IMAD.WIDE R16, R25, 0x2, R2 ;  /* 0x0000000219107825 */ /* 0x000fe400078e0202 */
[----:B------:R1:W-:Y:S01]  /*9bd0*/  @P4 STG.E.U16 desc[UR6][R6.64], R33 ;  /* 0x0000002106004986 */ /* 0x0003e2000c101506 */
[----:B------:R-:W-:Y:S01]  /*9be0*/  ISETP.LT.AND P4, PT, R155, UR8, !P3 ;  /* 0x000000089b007c0c */ /* 0x000fe2000df81270 */
[----:B------:R-:W-:Y:S02]  /*9bf0*/  VIADD R20, R156, 0xf ;  /* 0x0000000f9c147836 */ /* 0x000fe40000000000 */
[----:B------:R2:W-:Y:S01]  /*9c00*/  @P6 STG.E.U16 desc[UR6][R12.64], R22 ;  /* 0x000000160c006986 */ /* 0x0005e2000c101506 */
[----:B------:R-:W-:-:S02]  /*9c10*/  ISETP.LT.AND P6, PT, R153, UR8, !P5 ;  /* 0x0000000899007c0c */ /* 0x000fc4000efc1270 */
[----:B------:R-:W-:Y:S01]  /*9c20*/  ISETP.LT.AND P5, PT, R152, UR8, !P5 ;  /* 0x0000000898007c0c */ /* 0x000fe2000efa1270 */
[----:B------:R3:W-:Y:S01]  /*9c30*/  @P1 STG.E.U16 desc[UR6][R16.64], R26 ;  /* 0x0000001a10001986 */ /* 0x0007e2000c101506 */
[C---:B0-----:R-:W-:Y:S01]  /*9c40*/  IMAD.WIDE R4, R25.reuse, 0x2, R64 ;  /* 0x0000000219047825 */ /* 0x041fe200078e0240 */
[----:B------:R-:W-:Y:S02]  /*9c50*/  ISETP.LT.AND P1, PT, R154, UR8, !P3 ;  /* 0x000000089a007c0c */ /* 0x000fe4000df21270 */
[----:B------:R-:W-:Y:S01]  /*9c60*/  PRMT R21, R14, 0x7632, R21 ;  /* 0x000076320e157816 */ /* 0x000fe20000000015 */
[----:B-1----:R-:W-:-:S04]  /*9c70*/  IMAD.WIDE R6, R25, 0x2, R8 ;  /* 0x0000000219067825 */ /* 0x002fc800078e0208 */
[----:B--2---:R-:W-:Y:S01]  /*9c80*/  IMAD.WIDE R12, R25, 0x2, R10 ;  /* 0x00000002190c7825 */ /* 0x004fe200078e020a */
[----:B---3--:R-:W-:-:S03]  /*9c90*/  PRMT R17, R26, 0x7632, R17 ;  /* 0x000076321a117816 */ /* 0x008fc60000000011 */
[----:B------:R-:W-:Y:S02]  /*9ca0*/  VIADD R25, R25, UR4 ;  /* 0x0000000419197c36 */ /* 0x000fe40008000000 */
[----:B------:R-:W-:Y:S01]  /*9cb0*/  VIADD R22, R156, 0x10 ;  /* 0x000000109c167836 */ /* 0x000fe20000000000 */
[----:B------:R0:W-:Y:S01]  /*9cc0*/  @P0 STG.E.U16 desc[UR6][R4.64], R17 ;  /* 0x0000001104000986 */ /* 0x0001e2000c101506 */
[----:B------:R-:W-:Y:S01]  /*9cd0*/  ISETP.GE.AND P0, PT, R20, UR9, PT ;  /* 0x0000000914007c0c */ /* 0x000fe2000bf06270 */
[----:B------:R-:W-:Y:S02]  /*9ce0*/  VIADD R23, R25, UR4 ;  /* 0x0000000419177c36 */ /* 0x000fe40008000000 */
[----:B------:R1:W-:Y:S01]  /*9cf0*/  @P6 STG.E.U16 desc[UR6][R6.64], R14 ;  /* 0x0000000e06006986 */ /* 0x0003e2000c101506 */
[----:B------:R-:W-:-:S03]  /*9d00*/  ISETP.LT.AND P6, PT, R155, UR8, !P2 ;  /* 0x000000089b007c0c */ /* 0x000fc6000d7c1270 */
[----:B------:R2:W-:Y:S01]  /*9d10*/  @P5 STG.E.U16 desc[UR6][R12.64], R21 ;  /* 0x000000150c005986 */ /* 0x0005e2000c101506 */
[----:B------:R-:W-:Y:S02]  /*9d20*/  ISETP.LT.AND P5, PT, R153, UR8, !P3 ;  /* 0x0000000899007c0c */ /* 0x000fe4000dfa1270 */
[----:B------:R-:W-:Y:S01]  /*9d30*/  ISETP.LT.AND P3, PT, R152, UR8, !P3 ;  /* 0x0000000898007c0c */ /* 0x000fe2000df61270 */
[----:B0-----:R-:W-:Y:S01]  /*9d40*/  IMAD.WIDE R16, R25, 0x2, R2 ;  /* 0x0000000219107825 */ /* 0x001fe200078e0202 */
[----:B------:R-:W-:-:S03]  /*9d50*/  PRMT R5, R18, 0x7632, R5 ;  /* 0x0000763212057816 */ /* 0x000fc60000000005 */
[C---:B-1----:R-:W-:Y:S01]  /*9d60*/  IMAD.WIDE R6, R25.reuse, 0x2, R10 ;  /* 0x0000000219067825 */ /* 0x042fe200078e020a */
[----:B------:R0:W-:Y:S01]  /*9d70*/  @P4 STG.E.U16 desc[UR6][R16.64], R18 ;  /* 0x0000001210004986 */ /* 0x0001e2000c101506 */
[----:B------:R-:W-:Y:S02]  /*9d80*/  ISETP.LT.AND P4, PT, R154, UR8, !P2 ;  /* 0x000000089a007c0c */ /* 0x000fe4000d781270 */
[----:B--2---:R-:W-:-:S04]  /*9d90*/  IMAD.WIDE R20, R25, 0x2, R64 ;  /* 0x0000000219147825 */ /* 0x004fc800078e0240 */
[----:B------:R-:W-:Y:S01]  /*9da0*/  IMAD.WIDE R12, R23, 0x2, R2 ;  /* 0x00000002170c7825 */ /* 0x000fe200078e0202 */
[----:B------:R1:W-:Y:S01]  /*9db0*/  @P1 STG.E.U16 desc[UR6][R20.64], R5 ;  /* 0x0000000514001986 */ /* 0x0003e2000c101506 */
[----:B------:R-:W-:Y:S02]  /*9dc0*/  ISETP.GE.AND P1, PT, R22, UR9, PT ;  /* 0x0000000916007c0c */ /* 0x000fe4000bf26270 */
[----:B------:R-:W-:Y:S01]  /*9dd0*/  VIADD R14, R156, 0x11 ;  /* 0x000000119c0e7836 */ /* 0x000fe20000000000 */
[----:B0-----:R-:W-:Y:S02]  /*9de0*/  PRMT R17, R34, 0x7632, R17 ;  /* 0x0000763222117816 */ /* 0x001fe40000000011 */
[----:B------:R-:W-:Y:S01]  /*9df0*/  PRMT R18, R19, 0x7632, R18 ;  /* 0x0000763213127816 */ /* 0x000fe20000000012 */
[----:B-1----:R-:W-:-:S04]  /*9e00*/  IMAD.WIDE R4, R25, 0x2, R8 ;  /* 0x0000000219047825 */ /* 0x002fc800078e0208 */
[----:B------:R-:W-:Y:S01]  /*9e10*/  VIADD R25, R23, UR4 ;  /* 0x0000000417197c36 */ /* 0x000fe20008000000 */
[----:B------:R0:W-:Y:S01]  /*9e20*/  @P5 STG.E.U16 desc[UR6][R4.64], R34 ;  /* 0x0000002204005986 */ /* 0x0001e2000c101506 */
[----:B------:R-:W-:Y:S02]  /*9e30*/  ISETP.LT.AND P5, PT, R155, UR8, !P0 ;  /* 0x000000089b007c0c */ /* 0x000fe4000c7a1270 */
[----:B------:R-:W-:Y:S01]  /*9e40*/  IMAD.WIDE R20, R25, 0x2, R64 ;  /* 0x0000000219147825 */ /* 0x000fe200078e0240 */
[----:B------:R1:W-:Y:S01]  /*9e50*/  @P3 STG.E.U16 desc[UR6][R6.64], R17 ;  /* 0x0000001106003986 */ /* 0x0003e2000c101506 */
[----:B------:R-:W-:Y:S02]  /*9e60*/  ISETP.LT.AND P3, PT, R153, UR8, !P2 ;  /* 0x0000000899007c0c */ /* 0x000fe4000d761270 */
[----:B------:R-:W-:Y:S01]  /*9e70*/  ISETP.LT.AND P2, PT, R152, UR8, !P2 ;  /* 0x0000000898007c0c */ /* 0x000fe2000d741270 */
[----:B------:R2:W-:Y:S01]  /*9e80*/  @P6 STG.E.U16 desc[UR6][R12.64], R27 ;  /* 0x0000001b0c006986 */ /* 0x0005e2000c101506 */
[----:B------:R-:W-:-:S02]  /*9e90*/  ISETP.LT.AND P6, PT, R154, UR8, !P0 ;  /* 0x000000089a007c0c */ /* 0x000fc4000c7c1270 */
[----:B0-----:R-:W-:Y:S01]  /*9ea0*/  PRMT R5, R27, 0x7632, R5 ;  /* 0x000076321b057816 */ /* 0x001fe20000000005 */
[----:B-1----:R-:W-:-:S04]  /*9eb0*/  IMAD.WIDE R16, R23, 0x2, R64 ;  /* 0x0000000217107825 */ /* 0x002fc800078e0240 */
[----:B------:R-:W-:Y:S01]  /*9ec0*/  IMAD.WIDE R6, R23, 0x2, R10 ;  /* 0x0000000217067825 */ /* 0x000fe200078e020a */
[----:B------:R0:W-:Y:S01]  /*9ed0*/  @P4 STG.E.U16 desc[UR6][R16.64], R5 ;  /* 0x0000000510004986 */ /* 0x0001e2000c101506 */
[----:B------:R-:W-:Y:S02]  /*9ee0*/  ISETP.GE.AND P4, PT, R14, UR9, PT ;  /* 0x000000090e007c0c */ /* 0x000fe4000bf86270 */
[----:B--2---:R-:W-:-:S04]  /*9ef0*/  IMAD.WIDE R12, R25, 0x2, R2 ;  /* 0x00000002190c7825 */ /* 0x004fc800078e0202 */
[----:B------:R-:W-:Y:S02]  /*9f00*/  VIADD R14, R156, 0x12 ;  /* 0x000000129c0e7836 */ /* 0x000fe40000000000 */
[----:B0-----:R-:W-:Y:S01]  /*9f10*/  IMAD.WIDE R4, R23, 0x2, R8 ;  /* 0x0000000217047825 */ /* 0x001fe200078e0208 */
[----:B------:R-:W-:-:S03]  /*9f20*/  PRMT R17, R15, 0x7632, R17 ;  /* 0x000076320f117816 */ /* 0x000fc60000000011 */
[----:B------:R-:W-:Y:S01]  /*9f30*/  VIADD R23, R25, UR4 ;  /* 0x0000000419177c36 */ /* 0x000fe20008000000 */
[----:B------:R0:W-:Y:S01]  /*9f40*/  @P3 STG.E.U16 desc[UR6][R4.64], R15 ;  /* 0x0000000f04003986 */ /* 0x0001e2000c101506 */
[----:B------:R-:W-:-:S03]  /*9f50*/  ISETP.GE.AND P3, PT, R14, UR9, PT ;  /* 0x000000090e007c0c */ /* 0x000fc6000bf66270 */
[----:B------:R1:W-:Y:S01]  /*9f60*/  @P2 STG.E.U16 desc[UR6][R6.64], R17 ;  /* 0x0000001106002986 */ /* 0x0003e2000c101506 */
[----:B------:R-:W-:Y:S02]  /*9f70*/  ISETP.LT.AND P2, PT, R153, UR8, !P0 ;  /* 0x0000000899007c0c */ /* 0x000fe4000c741270 */
[----:B------:R-:W-:Y:S01]  /*9f80*/  ISETP.LT.AND P0, PT, R152, UR8, !P0 ;  /* 0x0000000898007c0c */ /* 0x000fe2000c701270 */
[----:B------:R2:W-:Y:S01]  /*9f90*/  @P5 STG.E.U16 desc[UR6][R12.64], R19 ;  /* 0x000000130c005986 */ /* 0x0005e2000c101506 */
[----:B------:R-:W-:-:S03]  /*9fa0*/  ISETP.LT.AND P5, PT, R154, UR8, !P1 ;  /* 0x000000089a007c0c */ /* 0x000fc6000cfa1270 */
[----:B------:R3:W-:Y:S01]  /*9fb0*/  @P6 STG.E.U16 desc[UR6][R20.64], R18 ;  /* 0x0000001214006986 */ /* 0x0007e2000c101506 */
[----:B------:R-:W-:Y:S01]  /*9fc0*/  ISETP.LT.AND P6, PT, R155, UR8, !P1 ;  /* 0x000000089b007c0c */ /* 0x000fe2000cfc1270 */
[----:B0-----:R-:W-:Y:S01]  /*9fd0*/  IMAD.WIDE R4, R25, 0x2, R8 ;  /* 0x0000000219047825 */ /* 0x001fe200078e0208 */
[----:B-1----:R-:W-:-:S03]  /*9fe0*/  PRMT R17, R35, 0x7632, R17 ;  /* 0x0000763223117816 */ /* 0x002fc60000000011 */
[----:B------:R-:W-:Y:S01]  /*9ff0*/  IMAD.WIDE R6, R25, 0x2, R10 ;  /* 0x0000000219067825 */ /* 0x000fe200078e020a */
[----:B------:R-:W-:Y:S01]  /*a000*/  @P2 STG.E.U16 desc[UR6][R4.64], R35 ;  /* 0x0000002304002986 */ /* 0x000fe2000c101506 */
[----:B------:R-:W-:Y:S01]  /*a010*/  ISETP.LT.AND P2, PT, R152, UR5, !P1 ;  /* 0x0000000598007c0c */ /* 0x000fe2000cf41270 */
[----:B------:R-:W-:Y:S01]  /*a020*/  ULDC UR5, c[0x0][0x228] ;  /* 0x00008a0000057ab9 */ /* 0x000fe20000000800 */
[----:B--2---:R-:W-:Y:S01]  /*a030*/  IMAD.WIDE R12, R23, 0x2, R2 ;  /* 0x00000002170c7825 */ /* 0x004fe200078e0202 */
[----:B------:R0:W-:Y:S01]  /*a040*/  @P0 STG.E.U16 desc[UR6][R6.64], R17 ;  /* 0x0000001106000986 */ /* 0x0001e2000c101506 */
[----:B------:R-:W-:Y:S01]  /*a050*/  ISETP.LT.AND P0, PT, R153, UR8, !P1 ;  /* 0x0000000899007c0c */ /* 0x000fe2000cf01270 */
[----:B------:R-:W-:Y:S01]  /*a060*/  ULDC UR8, c[0x0][0x228] ;  /* 0x00008a0000087ab9 */ /* 0x000fe20000000800 */
[----:B------:R-:W-:Y:S01]  /*a070*/  IMAD.WIDE R14, R23, 0x2, R64 ;  /* 0x00000002170e7825 */ /* 0x000fe200078e0240 */
[----:B---3--:R-:W-:Y:S01]  /*a080*/  PRMT R20, R36, 0x7632, R20 ;  /* 0x0000763224147816 */ /* 0x008fe20000000014 */
[----:B------:R-:W-:Y:S01]  /*a090*/  @P6 STG.E.U16 desc[UR6][R12.64], R36 ;  /* 0x000000240c006986 */ /* 0x000fe2000c101506 */
[----:B------:R-:W-:Y:S01]  /*a0a0*/  ISETP.LT.AND P6, PT, R155, UR8, !P4 ;  /* 0x000000089b007c0c */ /* 0x000fe2000e7c1270 */
[----:B------:R-:W-:Y:S01]  /*a0b0*/  VIADD R18, R156, 0x13 ;  /* 0x000000139c127836 */ /* 0x000fe20000000000 */
[----:B------:R-:W-:Y:S01]  /*a0c0*/  ULDC UR8, c[0x0][0x228] ;  /* 0x00008a0000087ab9 */ /* 0x000fe20000000800 */
[----:B------:R1:W-:Y:S01]  /*a0d0*/  @P5 STG.E.U16 desc[UR6][R14.64], R20 ;  /* 0x000000140e005986 */ /* 0x0003e2000c101506 */
[----:B------:R-:W-:Y:S01]  /*a0e0*/  ISETP.LT.AND P5, PT, R154, UR10, !P4 ;  /* 0x0000000a9a007c0c */ /* 0x000fe2000e7a1270 */
[C---:B------:R-:W-:Y:S01]  /*a0f0*/  VIADD R19, R23.reuse, UR4 ;  /* 0x0000000417137c36 */ /* 0x040fe20008000000 */
[----:B------:R-:W-:Y:S01]  /*a100*/  ISETP.GE.AND P1, PT, R18, UR9, PT ;  /* 0x0000000912007c0c */ /* 0x000fe2000bf26270 */
[----:B0-----:R-:W-:Y:S01]  /*a110*/  IMAD.WIDE R16, R23, 0x2, R8 ;  /* 0x0000000217107825 */ /* 0x001fe200078e0208 */
[----:B------:R-:W-:Y:S01]  /*a120*/  PRMT R18, R44, 0x7632, R18 ;  /* 0x000076322c127816 */ /* 0x000fe20000000012 */
[----:B------:R-:W-:-:S02]  /*a130*/  ULDC UR10, c[0x0][0x228] ;  /* 0x00008a00000a7ab9 */ /* 0x000fc40000000800 */
[----:B------:R-:W-:Y:S01]  /*a140*/  IMAD.WIDE R4, R23, 0x2, R10 ;  /* 0x0000000217047825 */ /* 0x000fe200078e020a */
[----:B------:R0:W-:Y:S01]  /*a150*/  @P0 STG.E.U16 desc[UR6][R16.64], R40 ;  /* 0x0000002810000986 */ /* 0x0001e2000c101506 */
[----:B------:R-:W-:Y:S01]  /*a160*/  ISETP.LT.AND P0, PT, R153, UR5, !P4 ;  /* 0x0000000599007c0c */ /* 0x000fe2000e701270 */
[----:B------:R-:W-:Y:S01]  /*a170*/  ULDC UR5, c[0x0][0x228] ;  /* 0x00008a0000057ab9 */ /* 0x000fe20000000800 */
[----:B-1----:R-:W-:Y:S01]  /*a180*/  PRMT R15, R40, 0x7632, R15 ;  /* 0x00007632280f7816 */ /* 0x002fe2000000000f */
[----:B------:R-:W-:Y:S01]  /*a190*/  IMAD.WIDE R6, R19, 0x2, R2 ;  /* 0x0000000213067825 */ /* 0x000fe200078e0202 */
[----:B------:R-:W-:-:S03]  /*a1a0*/  PRMT R20, R45, 0x7632, R20 ;  /* 0x000076322d147816 */ /* 0x000fc60000000014 */
[C---:B------:R-:W-:Y:S01]  /*a1b0*/  IMAD.WIDE R12, R19.reuse, 0x2, R64 ;  /* 0x00000002130c7825 */ /* 0x040fe200078e0240 */
[----:B------:R1:W-:Y:S03]  /*a1c0*/  @P2 STG.E.U16 desc[UR6][R4.64], R15 ;  /* 0x0000000f04002986 */ /* 0x0003e6000c101506 */
[----:B0-----:R-:W-:Y:S01]  /*a1d0*/  VIADD R16, R156, 0x14 ;  /* 0x000000149c107836 */ /* 0x001fe20000000000 */
[----:B------:R0:W-:Y:S01]  /*a1e0*/  @P6 STG.E.U16 desc[UR6][R6.64], R44 ;  /* 0x0000002c06006986 */ /* 0x0001e2000c101506 */
[----:B------:R-:W-:Y:S01]  /*a1f0*/  ISETP.LT.AND P6, PT, R152, UR5, !P4 ;  /* 0x0000000598007c0c */ /* 0x000fe2000e7c1270 */
[----:B------:R-:W-:Y:S01]  /*a200*/  VIADD R17, R19, UR4 ;  /* 0x0000000413117c36 */ /* 0x000fe20008000000 */
[----:B------:R-:W-:Y:S01]  /*a210*/  ISETP.LT.AND P4, PT, R155, UR8, !P3 ;  /* 0x000000089b007c0c */ /* 0x000fe2000df81270 */
[----:B------:R2:W-:Y:S01]  /*a220*/  @P5 STG.E.U16 desc[UR6][R12.64], R18 ;  /* 0x000000120c005986 */ /* 0x0005e2000c101506 */
[----:B------:R-:W-:Y:S01]  /*a230*/  ISETP.LT.AND P5, PT, R154, UR10, !P3 ;  /* 0x0000000a9a007c0c */ /* 0x000fe2000dfa1270 */
[----:B------:R-:W-:Y:S01]  /*a240*/  ULDC UR5, c[0x0][0x228] ;  /* 0x00008a0000057ab9 */ /* 0x000fe20000000800 */
[----:B------:R-:W-:Y:S01]  /*a250*/  ISETP.GE.AND P2, PT, R16, UR9, PT ;  /* 0x0000000910007c0c */ /* 0x000fe2000bf46270 */
[----:B-1----:R-:W-:Y:S01]  /*a260*/  IMAD.WIDE R14, R19, 0x2, R8 ;  /* 0x00000002130e7825 */ /* 0x002fe200078e0208 */
[----:B------:R-:W-:Y:S01]  /*a270*/  PRMT R16, R37, 0x7632, R16 ;  /* 0x0000763225107816 */ /* 0x000fe20000000010 */
[----:B------:R-:W-:Y:S01]  /*a280*/  ULDC UR8, c[0x0][0x228] ;  /* 0x00008a0000087ab9 */ /* 0x000fe20000000800 */
[----:B------:R-:W-:Y:S01]  /*a290*/  ULDC UR10, c[0x0][0x228] ;  /* 0x00008a00000a7ab9 */ /* 0x000fe20000000800 */
[----:B------:R-:W-:Y:S01]  /*a2a0*/  IMAD.WIDE R4, R19, 0x2, R10 ;  /* 0x0000000213047825 */ /* 0x000fe200078e020a */
[----:B------:R1:W-:Y:S01]  /*a2b0*/  @P0 STG.E.U16 desc[UR6][R14.64], R52 ;  /* 0x000000340e000986 */ /* 0x0003e2000c101506 */
[----:B------:R-:W-:Y:S01]  /*a2c0*/  ISETP.LT.AND P0, PT, R153, UR5, !P3 ;  /* 0x0000000599007c0c */ /* 0x000fe2000df01270 */
[----:B------:R-:W-:Y:S01]  /*a2d0*/  ULDC UR5, c[0x0][0x228] ;  /* 0x00008a0000057ab9 */ /* 0x000fe20000000800 */
[----:B0-----:R-:W-:Y:S01]  /*a2e0*/  IMAD.WIDE R6, R17, 0x2, R2 ;  /* 0x0000000211067825 */ /* 0x001fe200078e0202 */
[----:B------:R-:W-:Y:S01]  /*a2f0*/  ISETP.LT.AND P3, PT, R152, UR5, !P3 ;  /* 0x0000000598007c0c */ /* 0x000fe2000df61270 */
[----:B------:R-:W-:-:S02]  /*a300*/  ULDC UR5, c[0x0][0x228] ;  /* 0x00008a0000057ab9 */ /* 0x000fc40000000800 */
[----:B--2---:R-:W-:-:S04]  /*a310*/  IMAD.WIDE R12, R17, 0x2, R64 ;  /* 0x00000002110c7825 */ /* 0x004fc800078e0240 */
[----:B------:R-:W-:Y:S01]  /*a320*/  VIADD R19, R17, UR4 ;  /* 0x0000000411137c36 */ /* 0x000fe20008000000 */
[----:B-1----:R-:W-:Y:S01]  /*a330*/  PRMT R15, R52, 0x7632, R15 ;  /* 0x00007632340f7816 */ /* 0x002fe2000000000f */
[----:B------:R-:W-:Y:S02]  /*a340*/  VIADD R18, R156, 0x15 ;  /* 0x000000159c127836 */ /* 0x000fe40000000000 */
[----:B------:R-:W-:Y:S02]  /*a350*/  VIADD R21, R19, UR4 ;  /* 0x0000000413157c36 */ /* 0x000fe40008000000 */
[----:B------:R0:W-:Y:S01]  /*a360*/  @P6 STG.E.U16 desc[UR6][R4.64], R15 ;  /* 0x0000000f04006986 */ /* 0x0001e2000c101506 */
[----:B------:R-:W-:-:S03]  /*a370*/  ISETP.LT.AND P6, PT, R153, UR11, !P1 ;  /* 0x0000000b99007c0c */ /* 0x000fc6000cfc1270 */
[----:B------:R1:W-:Y:S01]  /*a380*/  @P4 STG.E.U16 desc[UR6][R6.64], R37 ;  /* 0x0000002506004986 */ /* 0x0003e2000c101506 */
[----:B------:R-:W-:Y:S01]  /*a390*/  ISETP.LT.AND P4, PT, R155, UR8, !P1 ;  /* 0x000000089b007c0c */ /* 0x000fe2000cf81270 */
[----:B------:R-:W-:Y:S02]  /*a3a0*/  ULDC UR8, c[0x0][0x228] ;  /* 0x00008a0000087ab9 */ /* 0x000fe40000000800 */
[----:B------:R2:W-:Y:S01]  /*a3b0*/  @P5 STG.E.U16 desc[UR6][R12.64], R16 ;  /* 0x000000100c005986 */ /* 0x0005e2000c101506 */
[----:B------:R-:W-:Y:S01]  /*a3c0*/  ISETP.LT.AND P5, PT, R154, UR10, !P1 ;  /* 0x0000000a9a007c0c */ /* 0x000fe2000cfa1270 */
[----:B------:R-:W-:Y:S01]  /*a3d0*/  ULDC UR10, c[0x0][0x228] ;  /* 0x00008a00000a7ab9 */ /* 0x000fe20000000800 */
[----:B0-----:R-:W-:-:S04]  /*a3e0*/  IMAD.WIDE R14, R17, 0x2, R8 ;  /* 0x00000002110e7825 */ /* 0x001fc800078e0208 */
[----:B------:R-:W-:Y:S01]  /*a3f0*/  IMAD.WIDE R4, R17, 0x2, R10 ;  /* 0x0000000211047825 */ /* 0x000fe200078e020a */
[----:B------:R0:W-:Y:S01]  /*a400*/  @P0 STG.E.U16 desc[UR6][R14.64], R41 ;  /* 0x000000290e000986 */ /* 0x0001e2000c101506 */
[----:B------:R-:W-:Y:S02]  /*a410*/  ISETP.GE.AND P0, PT, R18, UR9, PT ;  /* 0x0000000912007c0c */ /* 0x000fe4000bf06270 */
[----:B-1----:R-:W-:-:S04]  /*a420*/  IMAD.WIDE R6, R19, 0x2, R2 ;  /* 0x0000000213067825 */ /* 0x002fc800078e0202 */
[----:B--2---:R-:W-:-:S04]  /*a430*/  IMAD.WIDE R12, R19, 0x2, R64 ;  /* 0x00000002130c7825 */ /* 0x004fc800078e0240 */
[----:B------:R-:W-:Y:S01]  /*a440*/  IMAD.WIDE R16, R19, 0x2, R8 ;  /* 0x0000000213107825 */ /* 0x000fe200078e0208 */
[----:B0-----:R-:W-:-:S03]  /*a450*/  PRMT R15, R41, 0x7632, R15 ;  /* 0x00007632290f7816 */ /* 0x001fc6000000000f */
[----:B------:R-:W-:Y:S02]  /*a460*/  VIADD R14, R156, 0x16 ;  /* 0x000000169c0e7836 */ /* 0x000fe40000000000 */
[----:B------:R0:W-:Y:S01]  /*a470*/  @P3 STG.E.U16 desc[UR6][R4.64], R15 ;  /* 0x0000000f04003986 */ /* 0x0001e2000c101506 */
[----:B------:R-:W-:Y:S01]  /*a480*/  ISETP.LT.AND P3, PT, R152, UR5, !P1 ;  /* 0x0000000598007c0c */ /* 0x000fe2000cf61270 */
[----:B------:R-:W-:Y:S01]  /*a490*/  ULDC UR5, c[0x0][0x228] ;  /* 0x00008a0000057ab9 */ /* 0x000fe20000000800 */
[----:B------:R-:W-:Y:S01]  /*a4a0*/  ISETP.GE.AND P1, PT, R14, UR9, PT ;  /* 0x000000090e007c0c */ /* 0x000fe2000bf26270 */
[----:B------:R1:W-:Y:S01]  /*a4b0*/  @P4 STG.E.U16 desc[UR6][R6.64], R45 ;  /* 0x0000002d06004986 */ /* 0x0003e2000c101506 */
[----:B------:R-:W-:Y:S01]  /*a4c0*/  ISETP.LT.AND P4, PT, R153, UR5, !P2 ;  /* 0x0000000599007c0c */ /* 0x000fe2000d781270 */
[----:B------:R-:W-:Y:S02]  /*a4d0*/  ULDC UR5, c[0x0][0x228] ;  /* 0x00008a0000057ab9 */ /* 0x000fe40000000800 */
[----:B------:R2:W-:Y:S01]  /*a4e0*/  @P5 STG.E.U16 desc[UR6][R12.64], R20 ;  /* 0x000000140c005986 */ /* 0x0005e2000c101506 */
[----:B------:R-:W-:Y:S01]  /*a4f0*/  ISETP.LT.AND P5, PT, R155, UR8, !P2 ;  /* 0x000000089b007c0c */ /* 0x000fe2000d7a1270 */
[----:B------:R-:W-:-:S02]  /*a500*/  ULDC UR8, c[0x0][0x228] ;  /* 0x00008a0000087ab9 */ /* 0x000fc40000000800 */
[----:B------:R3:W-:Y:S01]  /*a510*/  @P6 STG.E.U16 desc[UR6][R16.64], R53 ;  /* 0x0000003510006986 */ /* 0x0007e2000c101506 */
[----:B------:R-:W-:Y:S01]  /*a520*/  ISETP.LT.AND P6, PT, R154, UR10, !P2 ;  /* 0x0000000a9a007c0c */ /* 0x000fe2000d7c1270 */
[----:B0-----:R-:W-:Y:S01]  /*a530*/  IMAD.WIDE R4, R19, 0x2, R10 ;  /* 0x0000000213047825 */ /* 0x001fe200078e020a */
[----:B------:R-:W-:Y:S01]  /*a540*/  ISETP.LT.AND P2, PT, R152, UR5, !P2 ;  /* 0x0000000598007c0c */ /* 0x000fe2000d741270 */
[----:B------:R-:W-:Y:S01]  /*a550*/  ULDC UR5, c[0x0][0x228] ;  /* 0x00008a0000057ab9 */ /* 0x000fe20000000800 */
[----:B------:R-:W-:Y:S01]  /*a560*/  ULDC UR10, c[0x0][0x228] ;  /* 0x00008a00000a7ab9 */ /* 0x000fe20000000800 */
[----:B-1----:R-:W-:Y:S01]  /*a570*/  IMAD.WIDE R6, R21, 0x2, R2 ;  /* 0x0000000215067825 */ /* 0x002fe200078e0202 */
[----:B------:R-:W-:-:S03]  /*a580*/  PRMT R19, R47, 0x7632, R19 ;  /* 0x000076322f137816 */ /* 0x000fc60000000013 */
[----:B--2---:R-:W-:Y:S01]  /*a590*/  IMAD.WIDE R12, R21, 0x2, R64 ;  /* 0x00000002150c7825 */ /* 0x004fe200078e0240 */
[----:B---3--:R-:W-:Y:S02]  /*a5a0*/  PRMT R53, R53, 0x7632, R53 ;  /* 0x0000763235357816 */ /* 0x008fe40000000035 */
[----:B------:R-:W-:Y:S01]  /*a5b0*/  PRMT R17, R38, 0x7632, R17 ;  /* 0x0000763226117816 */ /* 0x000fe20000000011 */
[----:B------:R-:W-:Y:S02]  /*a5c0*/  IMAD.WIDE R14, R21, 0x2, R8 ;  /* 0x00000002150e7825 */ /* 0x000fe400078e0208 */
[----:B------:R0:W-:Y:S02]  /*a5d0*/  @P3 STG.E.U16 desc[UR6][R4.64], R53 ;  /* 0x0000003504003986 */ /* 0x0001e4000c101506 */
[----:B------:R-:W-:Y:S02]  /*a5e0*/  VIADD R16, R156, 0x17 ;  /* 0x000000179c107836 */ /* 0x000fe40000000000 */
[----:B------:R1:W-:Y:S01]  /*a5f0*/  @P5 STG.E.U16 desc[UR6][R6.64], R38 ;  /* 0x0000002606005986 */ /* 0x0003e2000c101506 */
[----:B------:R-:W-:Y:S01]  /*a600*/  ISETP.LT.AND P5, PT, R154, UR8, !P0 ;  /* 0x000000089a007c0c */ /* 0x000fe2000c7a1270 */
[----:B------:R-:W-:Y:S01]  /*a610*/  ULDC UR8, c[0x0][0x228] ;  /* 0x00008a0000087ab9 */ /* 0x000fe20000000800 */
[----:B------:R-:W-:Y:S01]  /*a620*/  ISETP.GE.AND P3, PT, R16, UR9, PT ;  /* 0x0000000910007c0c */ /* 0x000fe2000bf66270 */
[----:B------:R2:W-:Y:S01]  /*a630*/  @P6 STG.E.U16 desc[UR6][R12.64], R17 ;  /* 0x000000110c006986 */ /* 0x0005e2000c101506 */
[----:B------:R-:W-:Y:S01]  /*a640*/  ISETP.LT.AND P6, PT, R153, UR10, !P0 ;  /* 0x0000000a99007c0c */ /* 0x000fe2000c7c1270 */
[----:B------:R-:W-:-:S02]  /*a650*/  VIADD R16, R156, 0x18 ;  /* 0x000000189c107836 */ /* 0x000fc40000000000 */
[----:B------:R3:W-:Y:S01]  /*a660*/  @P4 STG.E.U16 desc[UR6][R14.64], R42 ;  /* 0x0000002a0e004986 */ /* 0x0007e2000c101506 */
[----:B------:R-:W-:Y:S01]  /*a670*/  ISETP.LT.AND P4, PT, R155, UR5, !P0 ;  /* 0x000000059b007c0c */ /* 0x000fe2000c781270 */
[C---:B0-----:R-:W-:Y:S01]  /*a680*/  IMAD.WIDE R4, R21.reuse, 0x2, R10 ;  /* 0x0000000215047825 */ /* 0x041fe200078e020a */
[----:B------:R-:W-:Y:S01]  /*a690*/  ULDC UR5, c[0x0][0x228] ;  /* 0x00008a0000057ab9 */ /* 0x000fe20000000800 */
[----:B-1----:R-:W-:Y:S02]  /*a6a0*/  PRMT R7, R42, 0x7632, R7 ;  /* 0x000076322a077816 */ /* 0x002fe40000000007 */
[----:B------:R-:W-:Y:S01]  /*a6b0*/  VIADD R21, R21, UR4 ;  /* 0x0000000415157c36 */ /* 0x000fe20008000000 */
[----:B------:R-:W-:Y:S01]  /*a6c0*/  ISETP.LT.AND P0, PT, R152, UR5, !P0 ;  /* 0x0000000598007c0c */ /* 0x000fe2000c701270 */
[----:B------:R-:W-:Y:S01]  /*a6d0*/  ULDC UR5, c[0x0][0x228] ;  /* 0x00008a0000057ab9 */ /* 0x000fe20000000800 */
[----:B------:R0:W-:Y:S01]  /*a6e0*/  @P2 STG.E.U16 desc[UR6][R4.64], R7 ;  /* 0x0000000704002986 */ /* 0x0001e2000c101506 */
[----:B--2---:R-:W-:Y:S01]  /*a6f0*/  IMAD.WIDE R12, R21, 0x2, R64 ;  /* 0x00000002150c7825 */ /* 0x004fe200078e0240 */
[----:B------:R-:W-:-:S03]  /*a700*/  ISETP.GE.AND P2, PT, R16, UR9, PT ;  /* 0x0000000910007c0c */ /* 0x000fc6000bf46270 */
[----:B---3--:R-:W-:-:S04]  /*a710*/  IMAD.WIDE R14, R21, 0x2, R8 ;  /* 0x00000002150e7825 */ /* 0x008fc800078e0208 */
[----:B------:R-:W-:Y:S02]  /*a720*/  VIADD R16, R156, 0x19 ;  /* 0x000000199c107836 */ /* 0x000fe40000000000 */
[----:B0-----:R-:W-:Y:S01]  /*a730*/  IMAD.WIDE R6, R21, 0x2, R2 ;  /* 0x0000000215067825 */ /* 0x001fe200078e0202 */
[----:B------:R-:W-:-:S04]  /*a740*/  PRMT R5, R46, 0x7632, R5 ;  /* 0x000076322e057816 */ /* 0x000fc80000000005 */
[----:B------:R0:W-:Y:S04]  /*a750*/  @P4 STG.E.U16 desc[UR6][R6.64], R46 ;  /* 0x0000002e06004986 */ /* 0x0001e8000c101506 */
[----:B------:R1:W-:Y:S01]  /*a760*/  @P5 STG.E.U16 desc[UR6][R12.64], R5 ;  /* 0x000000050c005986 */ /* 0x0003e2000c101506 */
[----:B------:R-:W-:Y:S01]  /*a770*/  ISETP.LT.AND P5, PT, R154, UR8, !P1 ;  /* 0x000000089a007c0c */ /* 0x000fe2000cfa1270 */
[----:B------:R-:W-:Y:S02]  /*a780*/  ULDC UR8, c[0x0][0x228] ;  /* 0x00008a0000087ab9 */ /* 0x000fe40000000800 */
[----:B------:R2:W-:Y:S01]  /*a790*/  @P6 STG.E.U16 desc[UR6][R14.64], R54 ;  /* 0x000000360e006986 */ /* 0x0005e2000c101506 */
[----:B------:R-:W-:Y:S01]  /*a7a0*/  ISETP.LT.AND P6, PT, R155, UR5, !P1 ;  /* 0x000000059b007c0c */ /* 0x000fe2000cfc1270 */
[----:B------:R-:W-:Y:S01]  /*a7b0*/  ULDC UR5, c[0x0][0x228] ;  /* 0x00008a0000057ab9 */ /* 0x000fe20000000800 */
[----:B0-----:R-:W-:-:S02]  /*a7c0*/  PRMT R7, R54, 0x7632, R7 ;  /* 0x0000763236077816 */ /* 0x001fc40000000007 */
[----:B------:R-:W-:Y:S01]  /*a7d0*/  ISETP.LT.AND P4, PT, R153, UR5, !P1 ;  /* 0x0000000599007c0c */ /* 0x000fe2000cf81270 */
[----:B------:R-:W-:Y:S01]  /*a7e0*/  ULDC UR5, c[0x0][0x228] ;  /* 0x00008a0000057ab9 */ /* 0x000fe20000000800 */
[C---:B-1----:R-:W-:Y:S01]  /*a7f0*/  IMAD.WIDE R4, R21.reuse, 0x2, R10 ;  /* 0x0000000215047825 */ /* 0x042fe200078e020a */
[----:B------:R-:W-:Y:S01]  /*a800*/  ISETP.LT.AND P1, PT, R152, UR5, !P1 ;  /* 0x0000000598007c0c */ /* 0x000fe2000cf21270 */
[----:B------:R-:W-:Y:S02]  /*a810*/  ULDC UR5, c[0x0][0x228] ;  /* 0x00008a0000057ab9 */ /* 0x000fe40000000800 */
[----:B------:R-:W-:Y:S01]  /*a820*/  VIADD R21, R21, UR4 ;  /* 0x0000000415157c36 */ /* 0x000fe20008000000 */
[----:B------:R0:W-:Y:S01]  /*a830*/  @P0 STG.E.U16 desc[UR6][R4.64], R7 ;  /* 0x0000000704000986 */ /* 0x0001e2000c101506 */
[----:B------:R-:W-:Y:S01]  /*a840*/  ISETP.GE.AND P0, PT, R16, UR9, PT ;  /* 0x0000000910007c0c */ /* 0x000fe2000bf06270 */
[----:B------:R-:W-:Y:S02]  /*a850*/  VIADD R16, R156, 0x1a ;  /* 0x0000001a9c107836 */ /* 0x000fe40000000000 */
[----:B------:R-:W-:-:S04]  /*a860*/  IMAD.WIDE R12, R21, 0x2, R64 ;  /* 0x00000002150c7825 */ /* 0x000fc800078e0240 */
[C---:B------:R-:W-:Y:S02]  /*a870*/  VIADD R17, R21.reuse, UR4 ;  /* 0x0000000415117c36 */ /* 0x040fe40008000000 */
[----:B--2---:R-:W-:Y:S01]  /*a880*/  IMAD.WIDE R14, R21, 0x2, R8 ;  /* 0x00000002150e7825 */ /* 0x004fe200078e0208 */
[----:B0-----:R-:W-:-:S03]  /*a890*/  PRMT R5, R39, 0x7632, R5 ;  /* 0x0000763227057816 */ /* 0x001fc60000000005 */
[----:B------:R-:W-:-:S05]  /*a8a0*/  IMAD.WIDE R6, R21, 0x2, R2 ;  /* 0x0000000215067825 */ /* 0x000fca00078e0202 */
[----:B------:R0:W-:Y:S01]  /*a8b0*/  @P6 STG.E.U16 desc[UR6][R6.64], R39 ;  /* 0x0000002706006986 */ /* 0x0001e2000c101506 */
[----:B------:R-:W-:Y:S01]  /*a8c0*/  ISETP.LT.AND P6, PT, R155, UR5, !P3 ;  /* 0x000000059b007c0c */ /* 0x000fe2000dfc1270 */
[----:B------:R-:W-:Y:S02]  /*a8d0*/  ULDC UR5, c[0x0][0x228] ;  /* 0x00008a0000057ab9 */ /* 0x000fe40000000800 */
[----:B------:R1:W-:Y:S01]  /*a8e0*/  @P5 STG.E.U16 desc[UR6][R12.64], R5 ;  /* 0x000000050c005986 */ /* 0x0003e2000c101506 */
[----:B------:R-:W-:Y:S01]  /*a8f0*/  ISETP.LT.AND P5, PT, R154, UR5, !P3 ;  /* 0x000000059a007c0c */ /* 0x000fe2000dfa1270 */
[----:B------:R-:W-:Y:S02]  /*a900*/  ULDC UR5, c[0x0][0x228] ;  /* 0x00008a0000057ab9 */ /* 0x000fe40000000800 */
[----:B------:R2:W-:Y:S01]  /*a910*/  @P4 STG.E.U16 desc[UR6][R14.64], R43 ;  /* 0x0000002b0e004986 */ /* 0x0005e2000c101506 */
[----:B------:R-:W-:Y:S01]  /*a920*/  ISETP.LT.AND P4, PT, R153, UR8, !P3 ;  /* 0x0000000899007c0c */ /* 0x000fe2000df81270 */
[----:B------:R-:W-:Y:S01]  /*a930*/  ULDC UR8, c[0x0][0x228] ;  /* 0x00008a0000087ab9 */ /* 0x000fe20000000800 */
[----:B------:R-:W-:Y:S01]  /*a940*/  ISETP.LT.AND P3, PT, R152, UR5, !P3 ;  /* 0x0000000598007c0c */ /* 0x000fe2000df61270 */
[----:B0-----:R-:W-:Y:S01]  /*a950*/  IMAD.WIDE R6, R17, 0x2, R2 ;  /* 0x0000000211067825 */ /* 0x001fe200078e0202 */
[----:B------:R-:W-:Y:S01]  /*a960*/  ULDC UR5, c[0x0][0x228] ;  /* 0x00008a0000057ab9 */ /* 0x000fe20000000800 */
[----:B-1----:R-:W-:-:S02]  /*a970*/  PRMT R13, R43, 0x7632, R13 ;  /* 0x000076322b0d7816 */ /* 0x002fc4000000000d */
[----:B------:R-:W-:-:S04]  /*a980*/  IMAD.WIDE R4, R21, 0x2, R10 ;  /* 0x0000000215047825 */ /* 0x000fc800078e020a */
[C---:B--2---:R-:W-:Y:S01]  /*a990*/  IMAD.WIDE R14, R17.reuse, 0x2, R8 ;  /* 0x00000002110e7825 */ /* 0x044fe200078e0208 */
[----:B------:R0:W-:Y:S01]  /*a9a0*/  @P1 STG.E.U16 desc[UR6][R4.64], R13 ;  /* 0x0000000d04001986 */ /* 0x0001e2000c101506 */
[----:B------:R-:W-:Y:S02]  /*a9b0*/  ISETP.GE.AND P1, PT, R16, UR9, PT ;  /* 0x0000000910007c0c */ /* 0x000fe4000bf26270 */
[----:B------:R-:W-:Y:S01]  /*a9c0*/  VIADD R21, R17, UR4 ;  /* 0x0000000411157c36 */ /* 0x000fe20008000000 */
[----:B------:R-:W-:Y:S01]  /*a9d0*/  @P6 STG.E.U16 desc[UR6][R6.64], R47 ;  /* 0x0000002f06006986 */ /* 0x000fe2000c101506 */
[----:B------:R-:W-:Y:S01]  /*a9e0*/  ISETP.LT.AND P6, PT, R155, UR8, !P2 ;  /* 0x000000089b007c0c */ /* 0x000fe2000d7c1270 */
[----:B------:R-:W-:Y:S01]  /*a9f0*/  ULDC UR8, c[0x0][0x228] ;  /* 0x00008a0000087ab9 */ /* 0x000fe20000000800 */
[----:B------:R-:W-:Y:S01]  /*aa00*/  VIADD R23, R21, UR4 ;  /* 0x0000000415177c36 */ /* 0x000fe20008000000 */
[----:B------:R1:W2:Y:S01]  /*aa10*/  LDS.128 R4, [R0] ;  /* 0x0000000000047984 */ /* 0x0002a20000000c00 */
[----:B0-----:R-:W-:-:S04]  /*aa20*/  IMAD.WIDE R12, R17, 0x2, R64 ;  /* 0x00000002110c7825 */ /* 0x001fc800078e0240 */
[----:B------:R-:W-:Y:S01]  /*aa30*/  IMAD.WIDE R16, R17, 0x2, R10 ;  /* 0x0000000211107825 */ /* 0x000fe200078e020a */
[----:B------:R0:W-:Y:S03]  /*aa40*/  @P5 STG.E.U16 desc[UR6][R12.64], R19 ;  /* 0x000000130c005986 */ /* 0x0001e6000c101506 */
[----:B-1----:R-:W-:Y:S01]  /*aa50*/  VIADD R0, R156, 0x1b ;  /* 0x0000001b9c007836 */ /* 0x002fe20000000000 */
[----:B------:R1:W-:Y:S01]  /*aa60*/  @P4 STG.E.U16 desc[UR6][R14.64], R55 ;  /* 0x000000370e004986 */ /* 0x0003e2000c101506 */
[----:B------:R-:W-:Y:S01]  /*aa70*/  ISETP.LT.AND P4, PT, R154, UR5, !P2 ;  /* 0x000000059a007c0c */ /* 0x000fe2000d781270 */
[----:B------:R-:W-:Y:S02]  /*aa80*/  ULDC UR5, c[0x0][0x228] ;  /* 0x00008a0000057ab9 */ /* 0x000fe40000000800 */
[----:B------:R-:W-:Y:S01]  /*aa90*/  ISETP.LT.AND P5, PT, R152, UR5, !P2 ;  /* 0x0000000598007c0c */ /* 0x000fe2000d7a1270 */
[----:B------:R-:W-:Y:S01]  /*aaa0*/  ULDC UR5, c[0x0][0x228] ;  /* 0x00008a0000057ab9 */ /* 0x000fe20000000800 */
[----:B0-----:R-:W-:Y:S01]  /*aab0*/  PRMT R13, R55, 0x7632, R13 ;  /* 0x00007632370d7816 */ /* 0x001fe2000000000d */
[----:B------:R-:W-:-:S04]  /*aac0*/  IMAD.WIDE R18, R21, 0x2, R2 ;  /* 0x0000000215127825 */ /* 0x000fc800078e0202 */
[----:B------:R0:W-:Y:S01]  /*aad0*/  @P3 STG.E.U16 desc[UR6][R16.64], R13 ;  /* 0x0000000d10003986 */ /* 0x0001e2000c101506 */
[----:B------:R-:W-:Y:S01]  /*aae0*/  ISETP.LT.AND P3, PT, R153, UR8, !P2 ;  /* 0x0000000899007c0c */ /* 0x000fe2000d761270 */
[----:B------:R-:W-:Y:S01]  /*aaf0*/  ULDC UR8, c[0x0][0x228] ;  /* 0x00008a0000087ab9 */ /* 0x000fe20000000800 */
[----:B-1----:R-:W-:Y:S01]  /*ab00*/  IMAD.WIDE R14, R21, 0x2, R8 ;  /* 0x00000002150e7825 */ /* 0x002fe200078e0208 */
[----:B------:R1:W-:Y:S01]  /*ab10*/  @P6 STG.E.U16 desc[UR6][R18.64], R48 ;  /* 0x0000003012006986 */ /* 0x0003e2000c101506 */
[----:B------:R-:W-:Y:S01]  /*ab20*/  ISETP.LT.AND P6, PT, R155, UR8, !P0 ;  /* 0x000000089b007c0c */ /* 0x000fe2000c7c1270 */
[----:B------:R-:W-:Y:S01]  /*ab30*/  ULDC UR8, c[0x0][0x228] ;  /* 0x00008a0000087ab9 */ /* 0x000fe20000000800 */
[----:B------:R-:W-:Y:S01]  /*ab40*/  ISETP.GE.AND P2, PT, R0, UR9, PT ;  /* 0x0000000900007c0c */ /* 0x000fe2000bf46270 */
[----:B------:R-:W-:Y:S01]  /*ab50*/  VIADD R0, R156, 0x1c ;  /* 0x0000001c9c007836 */ /* 0x000fe20000000000 */
[----:B0-----:R-:W-:Y:S01]  /*ab60*/  PRMT R17, R48, 0x7632, R17 ;  /* 0x0000763230117816 */ /* 0x001fe20000000011 */
[----:B------:R-:W-:-:S04]  /*ab70*/  IMAD.WIDE R12, R21, 0x2, R64 ;  /* 0x00000002150c7825 */ /* 0x000fc800078e0240 */
[----:B-1----:R-:W-:Y:S01]  /*ab80*/  IMAD.WIDE R18, R23, 0x2, R2 ;  /* 0x0000000217127825 */ /* 0x002fe200078e0202 */
[----:B------:R0:W-:Y:S01]  /*ab90*/  @P4 STG.E.U16 desc[UR6][R12.64], R17 ;  /* 0x000000110c004986 */ /* 0x0001e2000c101506 */
[----:B------:R-:W-:Y:S01]  /*aba0*/  ISETP.LT.AND P4, PT, R153, UR8, !P0 ;  /* 0x0000000899007c0c */ /* 0x000fe2000c781270 */
[----:B------:R-:W-:Y:S02]  /*abb0*/  ULDC UR8, c[0x0][0x228] ;  /* 0x00008a0000087ab9 */ /* 0x000fe40000000800 */
[----:B------:R1:W-:Y:S01]  /*abc0*/  @P3 STG.E.U16 desc[UR6][R14.64], R56 ;  /* 0x000000380e003986 */ /* 0x0003e2000c101506 */
[----:B------:R-:W-:Y:S01]  /*abd0*/  ISETP.LT.AND P3, PT, R154, UR5, !P0 ;  /* 0x000000059a007c0c */ /* 0x000fe2000c761270 */
[----:B------:R-:W-:Y:S01]  /*abe0*/  ULDC UR5, c[0x0][0x228] ;  /* 0x00008a0000057ab9 */ /* 0x000fe20000000800 */
[----:B0-----:R-:W-:Y:S01]  /*abf0*/  PRMT R13, R56, 0x7632, R13 ;  /* 0x00007632380d7816 */ /* 0x001fe2000000000d */
[----:B------:R-:W-:-:S04]  /*ac00*/  IMAD.WIDE R16, R21, 0x2, R10 ;  /* 0x0000000215107825 */ /* 0x000fc800078e020a */
[C---:B------:R-:W-:Y:S01]  /*ac10*/  VIADD R21, R23.reuse, UR4 ;  /* 0x0000000417157c36 */ /* 0x040fe20008000000 */
[----:B------:R0:W-:Y:S01]  /*ac20*/  @P5 STG.E.U16 desc[UR6][R16.64], R13 ;  /* 0x0000000d10005986 */ /* 0x0001e2000c101506 */
[----:B------:R-:W-:Y:S01]  /*ac30*/  ISETP.LT.AND P5, PT, R152, UR5, !P0 ;  /* 0x0000000598007c0c */ /* 0x000fe2000c7a1270 */
[----:B-1----:R-:W-:Y:S01]  /*ac40*/  IMAD.WIDE R14, R23, 0x2, R8 ;  /* 0x00000002170e7825 */ /* 0x002fe200078e0208 */
[----:B------:R-:W-:Y:S01]  /*ac50*/  ULDC UR5, c[0x0][0x228] ;  /* 0x00008a0000057ab9 */ /* 0x000fe20000000800 */
        /* <DEDUP_REMOVED lines=11> */
[----:B--2---:R1:W-:Y:S01]  /*ad10*/  @P4 STG.E.U16 desc[UR6][R14.64], R4 ;  /* 0x000000040e004986 */ /* 0x0043e2000c101506 */
[----:B------:R-:W-:Y:S01]  /*ad20*/  ISETP.LT.AND P4, PT, R153, UR8, !P1 ;  /* 0x0000000899007c0c */ /* 0x000fe2000cf81270 */
[----:B------:R-:W-:Y:S01]  /*ad30*/  ULDC UR8, c[0x0][0x228] ;  /* 0x00008a0000087ab9 */ /* 0x000fe20000000800 */
[----:B0-----:R-:W-:Y:S01]  /*ad40*/  PRMT R13, R4, 0x7632, R13 ;  /* 0x00007632040d7816 */ /* 0x001fe2000000000d */
[----:B------:R-:W-:Y:S01]  /*ad50*/  IMAD.WIDE R16, R23, 0x2, R10 ;  /* 0x0000000217107825 */ /* 0x000fe200078e020a */
[----:B-1----:R-:W-:-:S03]  /*ad60*/  PRMT R4, R57, 0x7632, R4 ;  /* 0x0000763239047816 */ /* 0x002fc60000000004 */
[C---:B------:R-:W-:Y:S01]  /*ad70*/  VIADD R23, R21.reuse, UR4 ;  /* 0x0000000415177c36 */ /* 0x040fe20008000000 */
[----:B------:R0:W-:Y:S01]  /*ad80*/  @P5 STG.E.U16 desc[UR6][R16.64], R13 ;  /* 0x0000000d10005986 */ /* 0x0001e2000c101506 */
[----:B------:R-:W-:Y:S01]  /*ad90*/  ISETP.LT.AND P5, PT, R152, UR5, !P1 ;  /* 0x0000000598007c0c */ /* 0x000fe2000cfa1270 */
[----:B------:R-:W-:Y:S01]  /*ada0*/  IMAD.WIDE R14, R21, 0x2, R8 ;  /* 0x00000002150e7825 */ /* 0x000fe200078e0208 */
        /* <DEDUP_REMOVED lines=15> */
[----:B0-----:R-:W-:-:S04]  /*aea0*/  IMAD.WIDE R16, R21, 0x2, R10 ;  /* 0x0000000215107825 */ /* 0x001fc800078e020a */
[C---:B------:R-:W-:Y:S01]  /*aeb0*/  IMAD.WIDE R12, R23.reuse, 0x2, R64 ;  /* 0x00000002170c7825 */ /* 0x040fe200078e0240 */
[----:B------:R0:W-:Y:S01]  /*aec0*/  @P5 STG.E.U16 desc[UR6][R16.64], R4 ;  /* 0x0000000410005986 */ /* 0x0001e2000c101506 */
[----:B------:R-:W-:Y:S01]  /*aed0*/  ISETP.LT.AND P5, PT, R152, UR5, !P2 ;  /* 0x0000000598007c0c */ /* 0x000fe2000d7a1270 */
[----:B------:R-:W-:Y:S01]  /*aee0*/  ULDC UR5, c[0x0][0x228] ;  /* 0x00008a0000057ab9 */ /* 0x000fe20000000800 */
[----:B------:R-:W-:Y:S01]  /*aef0*/  VIADD R21, R23, UR4 ;  /* 0x0000000417157c36 */ /* 0x000fe20008000000 */
[----:B------:R2:W-:Y:S01]  /*af00*/  @P6 STG.E.U16 desc[UR6][R18.64], R61 ;  /* 0x0000003d12006986 */ /* 0x0005e2000c101506 */
[----:B------:R-:W-:Y:S01]  /*af10*/  ISETP.LT.AND P6, PT, R155, UR8, !P0 ;  /* 0x000000089b007c0c */ /* 0x000fe2000c7c1270 */
[----:B-1----:R-:W-:Y:S01]  /*af20*/  IMAD.WIDE R14, R23, 0x2, R8 ;  /* 0x00000002170e7825 */ /* 0x002fe200078e0208 */
[----:B------:R-:W-:Y:S01]  /*af30*/  ULDC UR8, c[0x0][0x228] ;  /* 0x00008a0000087ab9 */ /* 0x000fe20000000800 */
[----:B------:R-:W-:Y:S02]  /*af40*/  ISETP.GE.AND P2, PT, R0, UR9, PT ;  /* 0x0000000900007c0c */ /* 0x000fe4000bf46270 */
[----:B------:R-:W-:Y:S01]  /*af50*/  VIADD R0, R156, 0x1f ;  /* 0x0000001f9c007836 */ /* 0x000fe20000000000 */
[----:B0-----:R-:W-:Y:S01]  /*af60*/  PRMT R17, R61, 0x7632, R17 ;  /* 0x000076323d117816 */ /* 0x001fe20000000011 */
[----:B--2---:R-:W-:-:S04]  /*af70*/  IMAD.WIDE R18, R21, 0x2, R2 ;  /* 0x0000000215127825 */ /* 0x004fc800078e0202 */
[----:B------:R0:W-:Y:S01]  /*af80*/  @P3 STG.E.U16 desc[UR6][R12.64], R17 ;  /* 0x000000110c003986 */ /* 0x0001e2000c101506 */
[----:B------:R-:W-:Y:S01]  /*af90*/  ISETP.LT.AND P3, PT, R154, UR5, !P0 ;  /* 0x000000059a007c0c */ /* 0x000fe2000c761270 */
[----:B------:R-:W-:Y:S02]  /*afa0*/  ULDC UR5, c[0x0][0x228] ;  /* 0x00008a0000057ab9 */ /* 0x000fe40000000800 */
[----:B------:R1:W-:Y:S01]  /*afb0*/  @P4 STG.E.U16 desc[UR6][R14.64], R5 ;  /* 0x000000050e004986 */ /* 0x0003e2000c101506 */
[----:B------:R-:W-:Y:S01]  /*afc0*/  ISETP.LT.AND P4, PT, R153, UR8, !P0 ;  /* 0x0000000899007c0c */ /* 0x000fe2000c781270 */
[----:B------:R-:W-:Y:S01]  /*afd0*/  ULDC UR8, c[0x0][0x228] ;  /* 0x00008a0000087ab9 */ /* 0x000fe20000000800 */
[----:B0-----:R-:W-:Y:S01]  /*afe0*/  PRMT R13, R5, 0x7632, R13 ;  /* 0x00007632050d7816 */ /* 0x001fe2000000000d */
[----:B------:R-:W-:Y:S01]  /*aff0*/  IMAD.WIDE R16, R23, 0x2, R10 ;  /* 0x0000000217107825 */ /* 0x000fe200078e020a */
[----:B-1----:R-:W-:-:S03]  /*b000*/  PRMT R15, R50, 0x7632, R15 ;  /* 0x00007632320f7816 */ /* 0x002fc6000000000f */
[----:B------:R-:W-:Y:S01]  /*b010*/  IMAD.WIDE R4, R21, 0x2, R64 ;  /* 0x0000000215047825 */ /* 0x000fe200078e0240 */
[----:B------:R0:W-:Y:S01]  /*b020*/  @P5 STG.E.U16 desc[UR6][R16.64], R13 ;  /* 0x0000000d10005986 */ /* 0x0001e2000c101506 */
[----:B------:R-:W-:Y:S01]  /*b030*/  ISETP.LT.AND P5, PT, R152, UR5, !P0 ;  /* 0x0000000598007c0c */ /* 0x000fe2000c7a1270 */
[----:B------:R-:W-:Y:S01]  /*b040*/  ULDC UR5, c[0x0][0x228] ;  /* 0x00008a0000057ab9 */ /* 0x000fe20000000800 */
[----:B------:R-:W-:Y:S01]  /*b050*/  ISETP.GE.AND P0, PT, R0, UR9, PT ;  /* 0x0000000900007c0c */ /* 0x000fe2000bf06270 */
[----:B------:R1:W-:Y:S01]  /*b060*/  @P6 STG.E.U16 desc[UR6][R18.64], R50 ;  /* 0x0000003212006986 */ /* 0x0003e2000c101506 */
[----:B------:R-:W-:Y:S01]  /*b070*/  ISETP.LT.AND P6, PT, R155, UR8, !P1 ;  /* 0x000000089b007c0c */ /* 0x000fe2000cfc1270 */
[----:B------:R-:W-:Y:S01]  /*b080*/  ULDC UR8, c[0x0][0x228] ;  /* 0x00008a0000087ab9 */ /* 0x000fe20000000800 */
[----:B------:R-:W-:Y:S01]  /*b090*/  PRMT R0, R58, 0x7632, R0 ;  /* 0x000076323a007816 */ /* 0x000fe20000000000 */
[----:B------:R2:W-:Y:S01]  /*b0a0*/  @P3 STG.E.U16 desc[UR6][R4.64], R15 ;  /* 0x0000000f04003986 */ /* 0x0005e2000c101506 */
[----:B------:R-:W-:Y:S01]  /*b0b0*/  ISETP.LT.AND P3, PT, R154, UR5, !P1 ;  /* 0x000000059a007c0c */ /* 0x000fe2000cf61270 */
[----:B------:R-:W-:Y:S01]  /*b0c0*/  ULDC UR5, c[0x0][0x228] ;  /* 0x00008a0000057ab9 */ /* 0x000fe20000000800 */
[----:B------:R-:W-:Y:S01]  /*b0d0*/  ULDC UR9, c[0x0][0x228] ;  /* 0x00008a0000097ab9 */ /* 0x000fe20000000800 */
[----:B0-----:R-:W-:-:S04]  /*b0e0*/  IMAD.WIDE R12, R21, 0x2, R8 ;  /* 0x00000002150c7825 */ /* 0x001fc800078e0208 */
[----:B-1----:R-:W-:Y:S01]  /*b0f0*/  VIADD R19, R21, UR4 ;  /* 0x0000000415137c36 */ /* 0x002fe20008000000 */
[----:B------:R0:W-:Y:S01]  /*b100*/  @P4 STG.E.U16 desc[UR6][R12.64], R58 ;  /* 0x0000003a0c004986 */ /* 0x0001e2000c101506 */
[----:B------:R-:W-:Y:S01]  /*b110*/  ISETP.LT.AND P4, PT, R153, UR8, !P1 ;  /* 0x0000000899007c0c */ /* 0x000fe2000cf81270 */
[----:B------:R-:W-:Y:S01]  /*b120*/  ULDC UR8, c[0x0][0x228] ;  /* 0x00008a0000087ab9 */ /* 0x000fe20000000800 */
[----:B--2---:R-:W-:Y:S01]  /*b130*/  IMAD.WIDE R14, R21, 0x2, R10 ;  /* 0x00000002150e7825 */ /* 0x004fe200078e020a */
[----:B------:R-:W-:Y:S01]  /*b140*/  ISETP.LT.AND P1, PT, R152, UR5, !P1 ;  /* 0x0000000598007c0c */ /* 0x000fe2000cf21270 */
[----:B------:R-:W-:Y:S02]  /*b150*/  ULDC UR5, c[0x0][0x228] ;  /* 0x00008a0000057ab9 */ /* 0x000fe40000000800 */
[----:B------:R-:W-:Y:S01]  /*b160*/  IMAD.WIDE R16, R19, 0x2, R2 ;  /* 0x0000000213107825 */ /* 0x000fe200078e0202 */
[----:B------:R1:W-:Y:S01]  /*b170*/  @P5 STG.E.U16 desc[UR6][R14.64], R0 ;  /* 0x000000000e005986 */ /* 0x0003e2000c101506 */
[----:B------:R-:W-:-:S02]  /*b180*/  ISETP.LT.AND P5, PT, R155, UR9, !P0 ;  /* 0x000000099b007c0c */ /* 0x000fc4000c7a1270 */
[----:B------:R-:W-:Y:S01]  /*b190*/  IMAD.WIDE R4, R19, 0x2, R64 ;  /* 0x0000000213047825 */ /* 0x000fe200078e0240 */
[----:B------:R2:W-:Y:S01]  /*b1a0*/  @P6 STG.E.U16 desc[UR6][R16.64], R62 ;  /* 0x0000003e10006986 */ /* 0x0005e2000c101506 */
[----:B------:R-:W-:Y:S01]  /*b1b0*/  ISETP.LT.AND P6, PT, R155, UR8, !P2 ;  /* 0x000000089b007c0c */ /* 0x000fe2000d7c1270 */
[----:B------:R-:W-:Y:S01]  /*b1c0*/  ULDC UR8, c[0x0][0x228] ;  /* 0x00008a0000087ab9 */ /* 0x000fe20000000800 */
[C---:B------:R-:W-:Y:S02]  /*b1d0*/  VIADD R21, R19.reuse, UR4 ;  /* 0x0000000413157c36 */ /* 0x040fe40008000000 */
[----:B0-----:R-:W-:Y:S01]  /*b1e0*/  IMAD.WIDE R12, R19, 0x2, R8 ;  /* 0x00000002130c7825 */ /* 0x001fe200078e0208 */
[----:B-1----:R-:W-:Y:S02]  /*b1f0*/  PRMT R15, R62, 0x7632, R15 ;  /* 0x000076323e0f7816 */ /* 0x002fe4000000000f */
[----:B------:R-:W-:Y:S01]  /*b200*/  PRMT R0, R6, 0x7632, R0 ;  /* 0x0000763206007816 */ /* 0x000fe20000000000 */
[----:B--2---:R-:W-:-:S02]  /*b210*/  IMAD.WIDE R16, R21, 0x2, R2 ;  /* 0x0000000215107825 */ /* 0x004fc400078e0202 */
[----:B------:R0:W-:Y:S01]  /*b220*/  @P3 STG.E.U16 desc[UR6][R4.64], R15 ;  /* 0x0000000f04003986 */ /* 0x0001e2000c101506 */
[C---:B------:R-:W-:Y:S01]  /*b230*/  ISETP.LT.AND P3, PT, R154.reuse, UR5, !P2 ;  /* 0x000000059a007c0c */ /* 0x040fe2000d761270 */
[----:B------:R-:W-:Y:S02]  /*b240*/  ULDC UR5, c[0x0][0x228] ;  /* 0x00008a0000057ab9 */ /* 0x000fe40000000800 */
[----:B------:R1:W-:Y:S01]  /*b250*/  @P4 STG.E.U16 desc[UR6][R12.64], R6 ;  /* 0x000000060c004986 */ /* 0x0003e2000c101506 */
[----:B------:R-:W-:Y:S01]  /*b260*/  ISETP.LT.AND P4, PT, R154, UR8, !P0 ;  /* 0x000000089a007c0c */ /* 0x000fe2000c781270 */
[----:B------:R-:W-:Y:S01]  /*b270*/  ULDC UR8, c[0x0][0x228] ;  /* 0x00008a0000087ab9 */ /* 0x000fe20000000800 */
[----:B0-----:R-:W-:-:S04]  /*b280*/  IMAD.WIDE R14, R19, 0x2, R10 ;  /* 0x00000002130e7825 */ /* 0x001fc800078e020a */
[----:B------:R-:W-:Y:S01]  /*b290*/  VIADD R19, R21, UR4 ;  /* 0x0000000415137c36 */ /* 0x000fe20008000000 */
[----:B------:R0:W-:Y:S01]  /*b2a0*/  @P1 STG.E.U16 desc[UR6][R14.64], R0 ;  /* 0x000000000e001986 */ /* 0x0001e2000c101506 */
[----:B------:R-:W-:Y:S01]  /*b2b0*/  ISETP.LT.AND P1, PT, R153, UR8, !P0 ;  /* 0x0000000899007c0c */ /* 0x000fe2000c721270 */
[----:B------:R-:W-:Y:S01]  /*b2c0*/  ULDC UR8, c[0x0][0x228] ;  /* 0x00008a0000087ab9 */ /* 0x000fe20000000800 */
[----:B------:R-:W-:Y:S01]  /*b2d0*/  IMAD.WIDE R4, R21, 0x2, R64 ;  /* 0x0000000215047825 */ /* 0x000fe200078e0240 */
[----:B------:R2:W-:Y:S01]  /*b2e0*/  @P6 STG.E.U16 desc[UR6][R16.64], R51 ;  /* 0x0000003310006986 */ /* 0x0005e2000c101506 */
[----:B------:R-:W-:Y:S01]  /*b2f0*/  ISETP.LT.AND P6, PT, R153, UR5, !P2 ;  /* 0x0000000599007c0c */ /* 0x000fe2000d7c1270 */
[----:B------:R-:W-:Y:S01]  /*b300*/  ULDC UR5, c[0x0][0x228] ;  /* 0x00008a0000057ab9 */ /* 0x000fe20000000800 */
[C---:B------:R-:W-:Y:S01]  /*b310*/  ISETP.LT.AND P0, PT, R152.reuse, UR8, !P0 ;  /* 0x0000000898007c0c */ /* 0x040fe2000c701270 */
[----:B-1----:R-:W-:Y:S01]  /*b320*/  IMAD.WIDE R12, R21, 0x2, R8 ;  /* 0x00000002150c7825 */ /* 0x002fe200078e0208 */
[----:B------:R-:W-:-:S02]  /*b330*/  ISETP.LT.AND P2, PT, R152, UR5, !P2 ;  /* 0x0000000598007c0c */ /* 0x000fc4000d741270 */
[----:B------:R-:W-:Y:S01]  /*b340*/  PRMT R6, R59, 0x7632, R6 ;  /* 0x000076323b067816 */ /* 0x000fe20000000006 */
[----:B0-----:R-:W-:Y:S01]  /*b350*/  IMAD.WIDE R14, R21, 0x2, R10 ;  /* 0x00000002150e7825 */ /* 0x001fe200078e020a */
[----:B------:R-:W-:-:S03]  /*b360*/  PRMT R0, R51, 0x7632, R0 ;  /* 0x0000763233007816 */ /* 0x000fc60000000000 */
[C---:B------:R-:W-:Y:S02]  /*b370*/  IMAD.WIDE R2, R19.reuse, 0x2, R2 ;  /* 0x0000000213027825 */ /* 0x040fe400078e0202 */
[----:B------:R2:W-:Y:S02]  /*b380*/  @P3 STG.E.U16 desc[UR6][R4.64], R0 ;  /* 0x0000000004003986 */ /* 0x0005e4000c101506 */
[C---:B------:R-:W-:Y:S02]  /*b390*/  IMAD.WIDE R64, R19.reuse, 0x2, R64 ;  /* 0x0000000213407825 */ /* 0x040fe400078e0240 */
[----:B------:R2:W-:Y:S02]  /*b3a0*/  @P6 STG.E.U16 desc[UR6][R12.64], R59 ;  /* 0x0000003b0c006986 */ /* 0x0005e4000c101506 */
[C---:B------:R-:W-:Y:S02]  /*b3b0*/  IMAD.WIDE R8, R19.reuse, 0x2, R8 ;  /* 0x0000000213087825 */ /* 0x040fe400078e0208 */
[----:B------:R2:W-:Y:S02]  /*b3c0*/  @P2 STG.E.U16 desc[UR6][R14.64], R6 ;  /* 0x000000060e002986 */ /* 0x0005e4000c101506 */
[----:B------:R-:W-:-:S02]  /*b3d0*/  IMAD.WIDE R10, R19, 0x2, R10 ;  /* 0x00000002130a7825 */ /* 0x000fc400078e020a */
[----:B------:R2:W-:Y:S04]  /*b3e0*/  @P5 STG.E.U16 desc[UR6][R2.64], R63 ;  /* 0x0000003f02005986 */ /* 0x0005e8000c101506 */
[----:B------:R2:W-:Y:S04]  /*b3f0*/  @P4 STG.E.U16 desc[UR6][R64.64], R32 ;  /* 0x0000002040004986 */ /* 0x0005e8000c101506 */
[----:B------:R2:W-:Y:S01]  /*b400*/  @P1 STG.E.U16 desc[UR6][R8.64], R7 ;  /* 0x0000000708001986 */ /* 0x0005e2000c101506 */
[----:B------:R-:W-:Y:S05]  /*b410*/  @!P0 EXIT ;  /* 0x000000000000894d */ /* 0x000fea0003800000 */
[----:B--2---:R-:W-:-:S05]  /*b420*/  PRMT R5, R7, 0x7632, R5 ;  /* 0x0000763207057816 */ /* 0x004fca0000000005 */
[----:B------:R-:W-:Y:S01]  /*b430*/  STG.E.U16 desc[UR6][R10.64], R5 ;  /* 0x000000050a007986 */ /* 0x000fe2000c101506 */
[----:B------:R-:W-:Y:S05]  /*b440*/  EXIT ;  /* 0x000000000000794d */ /* 0x000fea0003800000 */
.L_x_2:
[----:B------:R-:W-:-:S00]  /*b450*/  BRA `(.L_x_2) ;  /* 0xfffffffc00fc7947 */ /* 0x000fc0000383ffff */
[----:B------:R-:W-:-:S00]  /*b460*/  NOP ;  /* 0x0000000000007918 */ /* 0x000fc00000000000 */
        /* <DEDUP_REMOVED lines=9> */
.L_x_3:


//--------------------- .nv.shared.matmul_kernel  --------------------------
	.section	.nv.shared.matmul_kernel,"aw",@nobits
	.sectionflags	@""
	.align	16
	.zero		1024


//--------------------- .nv.shared.reserved.0     --------------------------
	.section	.nv.shared.reserved.0,"aw",@nobits
	.weak		__nv_reservedSMEM_offset_0_alias
	.size		__nv_reservedSMEM_offset_0_alias, 0, 0
	.other		__nv_reservedSMEM_offset_0_alias,@"STO_CUDA_RESERVED_SHARED STV_DEFAULT"
__nv_reservedSMEM_offset_0_alias:
	.zero		0


//--------------------- .nv.constant0.matmul_kernel --------------------------
	.section	.nv.constant0.matmul_kernel,"a",@progbits
	.sectionflags	@""
	.align	4
.nv.constant0.matmul_kernel:
	.zero		608


//--------------------- SYMBOLS --------------------------

	.type		.nv.reservedSmem.offset0,@object
	.size		.nv.reservedSmem.offset0,0x4
